	.target	sm_90a

	.elftype	@"ET_EXEC"


//--------------------- .note.nv.tkinfo           --------------------------
	.section	.note.nv.tkinfo,"",@"SHT_NOTE"
	.sectionflags	@"SHF_NOTE_NV_TKINFO"
	.tkinfo
        /*0018*/ 	.word	0x00000002
        /*0030*/ 	.string	""
        /*0030*/ 	.string	"ptxas"
        /*0030*/ 	.string	"Cuda compilation tools, release 13.0, V13.0.88"
        /*0030*/ 	.string	"Build cuda_13.0.r13.0/compiler.36424714_0"
        /*0030*/ 	.string	"-arch sm_90a -m 64 "



//--------------------- .note.nv.cuinfo           --------------------------
	.section	.note.nv.cuinfo,"",@"SHT_NOTE"
	.sectionflags	@"SHF_NOTE_NV_CUINFO"
        /*0018*/ 	.short	0x0002
        /*001a*/ 	.short	0x005a
        /*001c*/ 	.short	0x0082
	.zero		2


//--------------------- .nv.info                  --------------------------
	.section	.nv.info,"",@"SHT_CUDA_INFO"
	.align	4


	//----- nvinfo : EIATTR_REGCOUNT
	.align		4
        /*0000*/ 	.byte	0x04, 0x2f
        /*0002*/ 	.short	(.L_12 - .L_11)
	.align		4
.L_11:
        /*0004*/ 	.word	index@(_ZN7cutlass13device_kernelINS_4gemm6kernel13GemmUniversalIN4cute5tupleIJiiiiEEENS1_10collective13CollectiveMmaINS1_37MainloopSm90TmaGmmaWarpSpecializedFP8ILi5ENS5_IJNS4_1CILi2EEESB_NSA_ILi1EEEEEENS1_35KernelTmaWarpSpecializedCooperativeEEENS5_IJNSA_ILi256EEESG_NSA_ILi64EEEEEENS_12float_e5m2_tENS5_IJlSC_lEEESJ_SK_NS4_8TiledMMAINS4_8MMA_AtomIJNS4_4SM904GMMA31MMA_64x256x32_F32E5M2E5M2_SS_TNILNSO_7ScaleInE1ELSQ_1EEEEEENS4_6LayoutINS5_IJSB_SC_SC_EEENS5_IJSC_NSA_ILi0EEESV_EEEEENS5_IJNS4_10UnderscoreESY_SY_EEEEENS4_23SM90_TMA_LOAD_MULTICASTENS4_14ComposedLayoutINS4_7SwizzleILi2ELi4ELi3EEENS4_18smem_ptr_flag_bitsILi8EEENST_INS5_IJNSA_ILi8EEESH_EEENS5_IJSH_SC_EEEEEEEvNS4_8identityES11_S1B_vS1C_EENS_8epilogue10collective6detail29Sm90TmaWarpSpecializedAdapterINS1F_15DefaultEpilogueISJ_SK_SK_NS1E_6thread17LinearCombinationISJ_Li1EffLNS1J_9ScaleType4KindE0ELNS_15FloatRoundStyleE2ESJ_EENS1_15EpilogueDefaultEEEEEvvEEEEvNT_6ParamsE)
        /*0008*/ 	.word	0x000000a8


	//----- nvinfo : EIATTR_FRAME_SIZE
	.align		4
.L_12:
        /*000c*/ 	.byte	0x04, 0x11
        /*000e*/ 	.short	(.L_14 - .L_13)
	.align		4
.L_13:
        /*0010*/ 	.word	index@(_ZN7cutlass13device_kernelINS_4gemm6kernel13GemmUniversalIN4cute5tupleIJiiiiEEENS1_10collective13CollectiveMmaINS1_37MainloopSm90TmaGmmaWarpSpecializedFP8ILi5ENS5_IJNS4_1CILi2EEESB_NSA_ILi1EEEEEENS1_35KernelTmaWarpSpecializedCooperativeEEENS5_IJNSA_ILi256EEESG_NSA_ILi64EEEEEENS_12float_e5m2_tENS5_IJlSC_lEEESJ_SK_NS4_8TiledMMAINS4_8MMA_AtomIJNS4_4SM904GMMA31MMA_64x256x32_F32E5M2E5M2_SS_TNILNSO_7ScaleInE1ELSQ_1EEEEEENS4_6LayoutINS5_IJSB_SC_SC_EEENS5_IJSC_NSA_ILi0EEESV_EEEEENS5_IJNS4_10UnderscoreESY_SY_EEEEENS4_23SM90_TMA_LOAD_MULTICASTENS4_14ComposedLayoutINS4_7SwizzleILi2ELi4ELi3EEENS4_18smem_ptr_flag_bitsILi8EEENST_INS5_IJNSA_ILi8EEESH_EEENS5_IJSH_SC_EEEEEEEvNS4_8identityES11_S1B_vS1C_EENS_8epilogue10collective6detail29Sm90TmaWarpSpecializedAdapterINS1F_15DefaultEpilogueISJ_SK_SK_NS1E_6thread17LinearCombinationISJ_Li1EffLNS1J_9ScaleType4KindE0ELNS_15FloatRoundStyleE2ESJ_EENS1_15EpilogueDefaultEEEEEvvEEEEvNT_6ParamsE)
        /*0014*/ 	.word	0x00000878


	//----- nvinfo : EIATTR_MIN_STACK_SIZE
	.align		4
.L_14:
        /*0018*/ 	.byte	0x04, 0x12
        /*001a*/ 	.short	(.L_16 - .L_15)
	.align		4
.L_15:
        /*001c*/ 	.word	index@(_ZN7cutlass13device_kernelINS_4gemm6kernel13GemmUniversalIN4cute5tupleIJiiiiEEENS1_10collective13CollectiveMmaINS1_37MainloopSm90TmaGmmaWarpSpecializedFP8ILi5ENS5_IJNS4_1CILi2EEESB_NSA_ILi1EEEEEENS1_35KernelTmaWarpSpecializedCooperativeEEENS5_IJNSA_ILi256EEESG_NSA_ILi64EEEEEENS_12float_e5m2_tENS5_IJlSC_lEEESJ_SK_NS4_8TiledMMAINS4_8MMA_AtomIJNS4_4SM904GMMA31MMA_64x256x32_F32E5M2E5M2_SS_TNILNSO_7ScaleInE1ELSQ_1EEEEEENS4_6LayoutINS5_IJSB_SC_SC_EEENS5_IJSC_NSA_ILi0EEESV_EEEEENS5_IJNS4_10UnderscoreESY_SY_EEEEENS4_23SM90_TMA_LOAD_MULTICASTENS4_14ComposedLayoutINS4_7SwizzleILi2ELi4ELi3EEENS4_18smem_ptr_flag_bitsILi8EEENST_INS5_IJNSA_ILi8EEESH_EEENS5_IJSH_SC_EEEEEEEvNS4_8identityES11_S1B_vS1C_EENS_8epilogue10collective6detail29Sm90TmaWarpSpecializedAdapterINS1F_15DefaultEpilogueISJ_SK_SK_NS1E_6thread17LinearCombinationISJ_Li1EffLNS1J_9ScaleType4KindE0ELNS_15FloatRoundStyleE2ESJ_EENS1_15EpilogueDefaultEEEEEvvEEEEvNT_6ParamsE)
        /*0020*/ 	.word	0x00000878
.L_16:


//--------------------- .nv.compat                --------------------------
	.section	.nv.compat,"",@"SHT_CUDA_COMPAT_INFO"
	.align	4
        /*0000*/ 	.byte	0x02, 0x09, 0x01, 0x00, 0x02, 0x02, 0x04, 0x00, 0x02, 0x05, 0x05, 0x00, 0x03, 0x07, 0x01, 0x01
        /*0010*/ 	.byte	0x02, 0x03, 0x01, 0x00, 0x02, 0x06, 0x01, 0x00, 0x04, 0x0b, 0x08, 0x00, 0x00, 0x00, 0x00, 0x00
        /*0020*/ 	.byte	0x00, 0x00, 0x00, 0x00


//--------------------- .nv.info._ZN7cutlass13device_kernelINS_4gemm6kernel13GemmUniversalIN4cute5tupleIJiiiiEEENS1_10collective13CollectiveMmaINS1_37MainloopSm90TmaGmmaWarpSpecializedFP8ILi5ENS5_IJNS4_1CILi2EEESB_NSA_ILi1EEEEEENS1_35KernelTmaWarpSpecializedCooperativeEEENS5_IJNSA_ILi256EEESG_NSA_ILi64EEEEEENS_12float_e5m2_tENS5_IJlSC_lEEESJ_SK_NS4_8TiledMMAINS4_8MMA_AtomIJNS4_4SM904GMMA31MMA_64x256x32_F32E5M2E5M2_SS_TNILNSO_7ScaleInE1ELSQ_1EEEEEENS4_6LayoutINS5_IJSB_SC_SC_EEENS5_IJSC_NSA_ILi0EEESV_EEEEENS5_IJNS4_10UnderscoreESY_SY_EEEEENS4_23SM90_TMA_LOAD_MULTICASTENS4_14ComposedLayoutINS4_7SwizzleILi2ELi4ELi3EEENS4_18smem_ptr_flag_bitsILi8EEENST_INS5_IJNSA_ILi8EEESH_EEENS5_IJSH_SC_EEEEEEEvNS4_8identityES11_S1B_vS1C_EENS_8epilogue10collective6detail29Sm90TmaWarpSpecializedAdapterINS1F_15DefaultEpilogueISJ_SK_SK_NS1E_6thread17LinearCombinationISJ_Li1EffLNS1J_9ScaleType4KindE0ELNS_15FloatRoundStyleE2ESJ_EENS1_15EpilogueDefaultEEEEEvvEEEEvNT_6ParamsE --------------------------
	.section	.nv.info._ZN7cutlass13device_kernelINS_4gemm6kernel13GemmUniversalIN4cute5tupleIJiiiiEEENS1_10collective13CollectiveMmaINS1_37MainloopSm90TmaGmmaWarpSpecializedFP8ILi5ENS5_IJNS4_1CILi2EEESB_NSA_ILi1EEEEEENS1_35KernelTmaWarpSpecializedCooperativeEEENS5_IJNSA_ILi256EEESG_NSA_ILi64EEEEEENS_12float_e5m2_tENS5_IJlSC_lEEESJ_SK_NS4_8TiledMMAINS4_8MMA_AtomIJNS4_4SM904GMMA31MMA_64x256x32_F32E5M2E5M2_SS_TNILNSO_7ScaleInE1ELSQ_1EEEEEENS4_6LayoutINS5_IJSB_SC_SC_EEENS5_IJSC_NSA_ILi0EEESV_EEEEENS5_IJNS4_10UnderscoreESY_SY_EEEEENS4_23SM90_TMA_LOAD_MULTICASTENS4_14ComposedLayoutINS4_7SwizzleILi2ELi4ELi3EEENS4_18smem_ptr_flag_bitsILi8EEENST_INS5_IJNSA_ILi8EEESH_EEENS5_IJSH_SC_EEEEEEEvNS4_8identityES11_S1B_vS1C_EENS_8epilogue10collective6detail29Sm90TmaWarpSpecializedAdapterINS1F_15DefaultEpilogueISJ_SK_SK_NS1E_6thread17LinearCombinationISJ_Li1EffLNS1J_9ScaleType4KindE0ELNS_15FloatRoundStyleE2ESJ_EENS1_15EpilogueDefaultEEEEEvvEEEEvNT_6ParamsE,"",@"SHT_CUDA_INFO"
	.sectionflags	@""
	.align	4


	//----- nvinfo : EIATTR_CUDA_API_VERSION
	.align		4
        /*0000*/ 	.byte	0x04, 0x37
        /*0002*/ 	.short	(.L_18 - .L_17)
.L_17:
        /*0004*/ 	.word	0x00000082


	//----- nvinfo : EIATTR_KPARAM_INFO
	.align		4
.L_18:
        /*0008*/ 	.byte	0x04, 0x17
        /*000a*/ 	.short	(.L_20 - .L_19)
.L_19:
        /*000c*/ 	.word	0x00000000
        /*0010*/ 	.short	0x0000
        /*0012*/ 	.short	0x0070
        /*0014*/ 	.byte	0x00, 0xf0, 0x01, 0x10


	//----- nvinfo : EIATTR_SPARSE_MMA_MASK
	.align		4
.L_20:
        /*0018*/ 	.byte	0x03, 0x50
        /*001a*/ 	.short	0x0000


	//----- nvinfo : EIATTR_MAXREG_COUNT
	.align		4
        /*001c*/ 	.byte	0x03, 0x1b
        /*001e*/ 	.short	0x00a8


	//----- nvinfo : EIATTR_NUM_BARRIERS
	.align		4
        /*0020*/ 	.byte	0x02, 0x4c
        /*0022*/ 	.byte	0x01
	.zero		1


	//----- nvinfo : EIATTR_ANNOTATIONS
	.align		4
        /*0024*/ 	.byte	0x04, 0x55
        /*0026*/ 	.short	(.L_22 - .L_21)


	//   ....[0]....
.L_21:
        /*0028*/ 	.word	0x00000001
        /*002c*/ 	.byte	0x50, 0x07, 0x00, 0x00, 0x01, 0x00, 0x00, 0x00, 0x20, 0x08, 0x00, 0x00, 0x01, 0x00, 0x00, 0x00
        /* <DEDUP_REMOVED lines=1583> */
        /*632c*/ 	.byte	0x00, 0x56, 0x02, 0x00


	//----- nvinfo : EIATTR_MERCURY_ISA_VERSION
	.align		4
.L_22:
        /*6330*/ 	.byte	0x03, 0x5f
        /*6332*/ 	.short	0x0101


	//----- nvinfo : EIATTR_INT_WARP_WIDE_INSTR_OFFSETS
	.align		4
        /*6334*/ 	.byte	0x04, 0x31
        /*6336*/ 	.short	(.L_24 - .L_23)


	//   ....[0]....
.L_23:
        /*6338*/ 	.word	0x00000570


	//   ....[1]....
        /*633c*/ 	.word	0x00000590


	//   ....[2]....
        /*6340*/ 	.word	0x000006f0


	//----- nvinfo : EIATTR_COOP_GROUP_MASK_REGIDS
	.align		4
.L_24:
        /*6344*/ 	.byte	0x04, 0x29
        /*6346*/ 	.short	(.L_26 - .L_25)


	//   ....[0]....
.L_25:
        /*6348*/ 	.word	0xffffffff


	//   ....[1]....
        /*634c*/ 	.word	0xffffffff


	//   ....[2]....
        /*6350*/ 	.word	0xffffffff


	//   ....[3]....
        /*6354*/ 	.word	0xffffffff


	//   ....[4]....
        /*6358*/ 	.word	0xffffffff


	//   ....[5]....
        /*635c*/ 	.word	0xffffffff


	//----- nvinfo : EIATTR_COOP_GROUP_INSTR_OFFSETS
	.align		4
.L_26:
        /*6360*/ 	.byte	0x04, 0x28
        /*6362*/ 	.short	(.L_28 - .L_27)


	//   ....[0]....
.L_27:
        /*6364*/ 	.word	0x00000070


	//   ....[1]....
        /*6368*/ 	.word	0x00000080


	//   ....[2]....
        /*636c*/ 	.word	0x000001a0


	//   ....[3]....
        /*6370*/ 	.word	0x000003e0


	//   ....[4]....
        /*6374*/ 	.word	0x00000860


	//   ....[5]....
        /*6378*/ 	.word	0x000029b0


	//----- nvinfo : EIATTR_REG_RECONFIG
	.align		4
.L_28:
        /*637c*/ 	.byte	0x01, 0x54
	.zero		2


	//----- nvinfo : EIATTR_MBARRIER_INSTR_OFFSETS
	.align		4
        /*6380*/ 	.byte	0x04, 0x39
        /*6382*/ 	.short	(.L_30 - .L_29)


	//   ....[0]....
.L_29:
        /*6384*/ 	.word	0x00000320
        /*6388*/ 	.word	0x000000ff
        /*638c*/ 	.word	0x00000000
        /*6390*/ 	.short	0x0100
        /*6392*/ 	.byte	0x09
	.zero		1


	//   ....[1]....
        /*6394*/ 	.word	0x00000330
        /*6398*/ 	.word	0x000000ff
        /*639c*/ 	.word	0x00000028
        /*63a0*/ 	.short	0x0100
        /*63a2*/ 	.byte	0x09
	.zero		1


	//   ....[2]....
        /*63a4*/ 	.word	0x00000340
        /*63a8*/ 	.word	0x000000ff
        /*63ac*/ 	.word	0x00000008
        /*63b0*/ 	.short	0x0100
        /*63b2*/ 	.byte	0x09
	.zero		1


	//   ....[3]....
        /*63b4*/ 	.word	0x00000350
        /*63b8*/ 	.word	0x000000ff
        /*63bc*/ 	.word	0x00000030
        /*63c0*/ 	.short	0x0100
        /*63c2*/ 	.byte	0x09
	.zero		1


	//   ....[4]....
        /*63c4*/ 	.word	0x00000360
        /*63c8*/ 	.word	0x000000ff
        /*63cc*/ 	.word	0x00000010
        /*63d0*/ 	.short	0x0100
        /*63d2*/ 	.byte	0x09
	.zero		1


	//   ....[5]....
        /*63d4*/ 	.word	0x00000370
        /*63d8*/ 	.word	0x000000ff
        /*63dc*/ 	.word	0x00000038
        /*63e0*/ 	.short	0x0100
        /*63e2*/ 	.byte	0x09
	.zero		1


	//   ....[6]....
        /*63e4*/ 	.word	0x00000380
        /*63e8*/ 	.word	0x000000ff
        /*63ec*/ 	.word	0x00000018
        /*63f0*/ 	.short	0x0100
        /*63f2*/ 	.byte	0x09
	.zero		1


	//   ....[7]....
        /*63f4*/ 	.word	0x00000390
        /*63f8*/ 	.word	0x000000ff
        /*63fc*/ 	.word	0x00000040
        /*6400*/ 	.short	0x0100
        /*6402*/ 	.byte	0x09
	.zero		1


	//   ....[8]....
        /*6404*/ 	.word	0x000003a0
        /*6408*/ 	.word	0x000000ff
        /*640c*/ 	.word	0x00000020
        /*6410*/ 	.short	0x0100
        /*6412*/ 	.byte	0x09
	.zero		1


	//   ....[9]....
        /*6414*/ 	.word	0x000003b0
        /*6418*/ 	.word	0x000000ff
        /*641c*/ 	.word	0x00000048
        /*6420*/ 	.short	0x0100
        /*6422*/ 	.byte	0x09
	.zero		1


	//   ....[10]....
        /*6424*/ 	.word	0x00000780
        /*6428*/ 	.word	0x000000ff
        /*642c*/ 	.word	0x00000060
        /*6430*/ 	.short	0x0100
        /*6432*/ 	.byte	0x06
	.zero		1


	//   ....[11]....
        /*6434*/ 	.word	0x00000800
        /*6438*/ 	.word	0x000000ff
        /*643c*/ 	.word	0x00000068
        /*6440*/ 	.short	0x0100
        /*6442*/ 	.byte	0x06
	.zero		1


	//   ....[12]....
        /*6444*/ 	.word	0x00002db0
        /*6448*/ 	.word	0x000000ff
        /*644c*/ 	.word	0x00000000
        /*6450*/ 	.short	0x010a
        /*6452*/ 	.byte	0x06
	.zero		1


	//   ....[13]....
        /*6454*/ 	.word	0x00002df0
        /*6458*/ 	.word	0x000000ff
        /*645c*/ 	.word	0x00000000
        /*6460*/ 	.short	0x010a
        /*6462*/ 	.byte	0x06
	.zero		1


	//   ....[14]....
        /*6464*/ 	.word	0x00007160
        /*6468*/ 	.word	0x000000ff
        /*646c*/ 	.word	0x00000000
        /*6470*/ 	.short	0x010a
        /*6472*/ 	.byte	0x10
	.zero		1


	//   ....[15]....
        /*6474*/ 	.word	0x000071a0
        /*6478*/ 	.word	0x000000ff
        /*647c*/ 	.word	0x00000000
        /*6480*/ 	.short	0x010a
        /*6482*/ 	.byte	0x10
	.zero		1


	//   ....[16]....
        /*6484*/ 	.word	0x0000d130
        /*6488*/ 	.word	0x00000002
        /*648c*/ 	.word	0x00000000
        /*6490*/ 	.short	0x0101
        /*6492*/ 	.byte	0x3f
	.zero		1


	//   ....[17]....
        /*6494*/ 	.word	0x00010c20
        /*6498*/ 	.word	0x00000000
        /*649c*/ 	.word	0x00000000
        /*64a0*/ 	.short	0x0101
        /*64a2*/ 	.byte	0x3f
	.zero		1


	//   ....[18]....
        /*64a4*/ 	.word	0x00024780
        /*64a8*/ 	.word	0x0000000c
        /*64ac*/ 	.word	0x00000028
        /*64b0*/ 	.short	0x010a
        /*64b2*/ 	.byte	0x3f
	.zero		1


	//   ....[19]....
        /*64b4*/ 	.word	0x00024b00
        /*64b8*/ 	.word	0x00000002
        /*64bc*/ 	.word	0x00000068
        /*64c0*/ 	.short	0x0101
        /*64c2*/ 	.byte	0x3f
	.zero		1


	//   ....[20]....
        /*64c4*/ 	.word	0x000252b0
        /*64c8*/ 	.word	0x00000003
        /*64cc*/ 	.word	0x00000000
        /*64d0*/ 	.short	0x010a
        /*64d2*/ 	.byte	0x3f
	.zero		1


	//   ....[21]....
        /*64d4*/ 	.word	0x00025340
        /*64d8*/ 	.word	0x00000003
        /*64dc*/ 	.word	0x00000000
        /*64e0*/ 	.short	0x010a
        /*64e2*/ 	.byte	0x3f
	.zero		1


	//   ....[22]....
        /*64e4*/ 	.word	0x000253d0
        /*64e8*/ 	.word	0x00000003
        /*64ec*/ 	.word	0x00000000
        /*64f0*/ 	.short	0x010a
        /*64f2*/ 	.byte	0x3f
	.zero		1


	//   ....[23]....
        /*64f4*/ 	.word	0x00025460
        /*64f8*/ 	.word	0x00000003
        /*64fc*/ 	.word	0x00000000
        /*6500*/ 	.short	0x010a
        /*6502*/ 	.byte	0x3f
	.zero		1


	//   ....[24]....
        /*6504*/ 	.word	0x000254f0
        /*6508*/ 	.word	0x00000003
        /*650c*/ 	.word	0x00000000
        /*6510*/ 	.short	0x010a
        /*6512*/ 	.byte	0x3f
	.zero		1


	//   ....[25]....
        /*6514*/ 	.word	0x00025560
        /*6518*/ 	.word	0x00000003
        /*651c*/ 	.word	0x00000000
        /*6520*/ 	.short	0x010a
        /*6522*/ 	.byte	0x3f
	.zero		1


	//   ....[26]....
        /*6524*/ 	.word	0x000255d0
        /*6528*/ 	.word	0x00000000
        /*652c*/ 	.word	0x00000000
        /*6530*/ 	.short	0x010a
        /*6532*/ 	.byte	0x3f
	.zero		1


	//   ....[27]....
        /*6534*/ 	.word	0x000256b0
        /*6538*/ 	.word	0x0000000c
        /*653c*/ 	.word	0x00000028
        /*6540*/ 	.short	0x010a
        /*6542*/ 	.byte	0x3f
	.zero		1


	//   ....[28]....
        /*6544*/ 	.word	0x00025780
        /*6548*/ 	.word	0x00000003
        /*654c*/ 	.word	0x00000000
        /*6550*/ 	.short	0x010a
        /*6552*/ 	.byte	0x3f
	.zero		1


	//   ....[29]....
        /*6554*/ 	.word	0x000257d0
        /*6558*/ 	.word	0x00000003
        /*655c*/ 	.word	0x00000000
        /*6560*/ 	.short	0x010a
        /*6562*/ 	.byte	0x3f
	.zero		1


	//   ....[30]....
        /*6564*/ 	.word	0x00025820
        /*6568*/ 	.word	0x00000003
        /*656c*/ 	.word	0x00000000
        /*6570*/ 	.short	0x010a
        /*6572*/ 	.byte	0x3f
	.zero		1


	//   ....[31]....
        /*6574*/ 	.word	0x00025870
        /*6578*/ 	.word	0x00000003
        /*657c*/ 	.word	0x00000000
        /*6580*/ 	.short	0x010a
        /*6582*/ 	.byte	0x3f
	.zero		1


	//----- nvinfo : EIATTR_NUM_MBARRIERS
	.align		4
.L_30:
        /*6584*/ 	.byte	0x03, 0x38
        /*6586*/ 	.short	0x000c


	//----- nvinfo : EIATTR_EXIT_INSTR_OFFSETS
	.align		4
        /*6588*/ 	.byte	0x04, 0x1c
        /*658a*/ 	.short	(.L_32 - .L_31)


	//   ....[0]....
.L_31:
        /*658c*/ 	.word	0x000009f0


	//   ....[1]....
        /*6590*/ 	.word	0x00001290


	//   ....[2]....
        /*6594*/ 	.word	0x00023d90


	//   ....[3]....
        /*6598*/ 	.word	0x00024330


	//   ....[4]....
        /*659c*/ 	.word	0x00025540


	//----- nvinfo : EIATTR_MAX_THREADS
	.align		4
.L_32:
        /*65a0*/ 	.byte	0x04, 0x05
        /*65a2*/ 	.short	(.L_34 - .L_33)
.L_33:
        /*65a4*/ 	.word	0x00000180
        /*65a8*/ 	.word	0x00000001
        /*65ac*/ 	.word	0x00000001


	//----- nvinfo : EIATTR_CRS_STACK_SIZE
	.align		4
.L_34:
        /*65b0*/ 	.byte	0x04, 0x1e
        /*65b2*/ 	.short	(.L_36 - .L_35)
.L_35:
        /*65b4*/ 	.word	0x00000000


	//----- nvinfo : EIATTR_CBANK_PARAM_SIZE
	.align		4
.L_36:
        /*65b8*/ 	.byte	0x03, 0x19
        /*65ba*/ 	.short	0x0470


	//----- nvinfo : EIATTR_PARAM_CBANK
	.align		4
        /*65bc*/ 	.byte	0x04, 0x0a
        /*65be*/ 	.short	(.L_38 - .L_37)
	.align		4
.L_37:
        /*65c0*/ 	.word	index@(.nv.constant0._ZN7cutlass13device_kernelINS_4gemm6kernel13GemmUniversalIN4cute5tupleIJiiiiEEENS1_10collective13CollectiveMmaINS1_37MainloopSm90TmaGmmaWarpSpecializedFP8ILi5ENS5_IJNS4_1CILi2EEESB_NSA_ILi1EEEEEENS1_35KernelTmaWarpSpecializedCooperativeEEENS5_IJNSA_ILi256EEESG_NSA_ILi64EEEEEENS_12float_e5m2_tENS5_IJlSC_lEEESJ_SK_NS4_8TiledMMAINS4_8MMA_AtomIJNS4_4SM904GMMA31MMA_64x256x32_F32E5M2E5M2_SS_TNILNSO_7ScaleInE1ELSQ_1EEEEEENS4_6LayoutINS5_IJSB_SC_SC_EEENS5_IJSC_NSA_ILi0EEESV_EEEEENS5_IJNS4_10UnderscoreESY_SY_EEEEENS4_23SM90_TMA_LOAD_MULTICASTENS4_14ComposedLayoutINS4_7SwizzleILi2ELi4ELi3EEENS4_18smem_ptr_flag_bitsILi8EEENST_INS5_IJNSA_ILi8EEESH_EEENS5_IJSH_SC_EEEEEEEvNS4_8identityES11_S1B_vS1C_EENS_8epilogue10collective6detail29Sm90TmaWarpSpecializedAdapterINS1F_15DefaultEpilogueISJ_SK_SK_NS1E_6thread17LinearCombinationISJ_Li1EffLNS1J_9ScaleType4KindE0ELNS_15FloatRoundStyleE2ESJ_EENS1_15EpilogueDefaultEEEEEvvEEEEvNT_6ParamsE)
        /*65c4*/ 	.short	0x0210
        /*65c6*/ 	.short	0x0470


	//----- nvinfo : EIATTR_SW_WAR
	.align		4
.L_38:
        /*65c8*/ 	.byte	0x04, 0x36
        /*65ca*/ 	.short	(.L_40 - .L_39)
.L_39:
        /*65cc*/ 	.word	0x00000008
.L_40:


//--------------------- .nv.callgraph             --------------------------
	.section	.nv.callgraph,"",@"SHT_CUDA_CALLGRAPH"
	.align	4
	.sectionentsize	8
	.align		4
        /*0000*/ 	.word	0x00000000
	.align		4
        /*0004*/ 	.word	0xffffffff
	.align		4
        /*0008*/ 	.word	0x00000000
	.align		4
        /*000c*/ 	.word	0xfffffffe
	.align		4
        /*0010*/ 	.word	0x00000000
	.align		4
        /*0014*/ 	.word	0xfffffffd
	.align		4
        /*0018*/ 	.word	0x00000000
	.align		4
        /*001c*/ 	.word	0xfffffffc


//--------------------- .nv.constant4             --------------------------
	.section	.nv.constant4,"a",@progbits
	.align	8
	.align		8
.nv.constant4:
        /*0000*/ 	.dword	_ZN39_INTERNAL_19ae8747_4_k_cu_4131a28a_57064cuda3std3__45__cpo5beginE
	.align		8
        /*0008*/ 	.dword	_ZN39_INTERNAL_19ae8747_4_k_cu_4131a28a_57064cuda3std3__45__cpo3endE
	.align		8
        /*0010*/ 	.dword	_ZN39_INTERNAL_19ae8747_4_k_cu_4131a28a_57064cuda3std3__45__cpo6cbeginE
	.align		8
        /*0018*/ 	.dword	_ZN39_INTERNAL_19ae8747_4_k_cu_4131a28a_57064cuda3std3__45__cpo4cendE
	.align		8
        /*0020*/ 	.dword	_ZN39_INTERNAL_19ae8747_4_k_cu_4131a28a_57064cuda3std3__441_GLOBAL__N__19ae8747_4_k_cu_4131a28a_57066ignoreE
	.align		8
        /*0028*/ 	.dword	_ZN39_INTERNAL_19ae8747_4_k_cu_4131a28a_57064cuda3std3__419piecewise_constructE
	.align		8
        /*0030*/ 	.dword	_ZN39_INTERNAL_19ae8747_4_k_cu_4131a28a_57064cuda3std3__48in_placeE
	.align		8
        /*0038*/ 	.dword	_ZN39_INTERNAL_19ae8747_4_k_cu_4131a28a_57064cuda3std6ranges3__45__cpo4swapE
	.align		8
        /*0040*/ 	.dword	_ZN39_INTERNAL_19ae8747_4_k_cu_4131a28a_57064cuda3std6ranges3__45__cpo9iter_moveE
	.align		8
        /*0048*/ 	.dword	_ZN39_INTERNAL_19ae8747_4_k_cu_4131a28a_57064cute7productE
	.align		8
        /*0050*/ 	.dword	_ZN39_INTERNAL_19ae8747_4_k_cu_4131a28a_57064cute1_E


//--------------------- .text._ZN7cutlass13device_kernelINS_4gemm6kernel13GemmUniversalIN4cute5tupleIJiiiiEEENS1_10collective13CollectiveMmaINS1_37MainloopSm90TmaGmmaWarpSpecializedFP8ILi5ENS5_IJNS4_1CILi2EEESB_NSA_ILi1EEEEEENS1_35KernelTmaWarpSpecializedCooperativeEEENS5_IJNSA_ILi256EEESG_NSA_ILi64EEEEEENS_12float_e5m2_tENS5_IJlSC_lEEESJ_SK_NS4_8TiledMMAINS4_8MMA_AtomIJNS4_4SM904GMMA31MMA_64x256x32_F32E5M2E5M2_SS_TNILNSO_7ScaleInE1ELSQ_1EEEEEENS4_6LayoutINS5_IJSB_SC_SC_EEENS5_IJSC_NSA_ILi0EEESV_EEEEENS5_IJNS4_10UnderscoreESY_SY_EEEEENS4_23SM90_TMA_LOAD_MULTICASTENS4_14ComposedLayoutINS4_7SwizzleILi2ELi4ELi3EEENS4_18smem_ptr_flag_bitsILi8EEENST_INS5_IJNSA_ILi8EEESH_EEENS5_IJSH_SC_EEEEEEEvNS4_8identityES11_S1B_vS1C_EENS_8epilogue10collective6detail29Sm90TmaWarpSpecializedAdapterINS1F_15DefaultEpilogueISJ_SK_SK_NS1E_6thread17LinearCombinationISJ_Li1EffLNS1J_9ScaleType4KindE0ELNS_15FloatRoundStyleE2ESJ_EENS1_15EpilogueDefaultEEEEEvvEEEEvNT_6ParamsE --------------------------
	.section	.text._ZN7cutlass13device_kernelINS_4gemm6kernel13GemmUniversalIN4cute5tupleIJiiiiEEENS1_10collective13CollectiveMmaINS1_37MainloopSm90TmaGmmaWarpSpecializedFP8ILi5ENS5_IJNS4_1CILi2EEESB_NSA_ILi1EEEEEENS1_35KernelTmaWarpSpecializedCooperativeEEENS5_IJNSA_ILi256EEESG_NSA_ILi64EEEEEENS_12float_e5m2_tENS5_IJlSC_lEEESJ_SK_NS4_8TiledMMAINS4_8MMA_AtomIJNS4_4SM904GMMA31MMA_64x256x32_F32E5M2E5M2_SS_TNILNSO_7ScaleInE1ELSQ_1EEEEEENS4_6LayoutINS5_IJSB_SC_SC_EEENS5_IJSC_NSA_ILi0EEESV_EEEEENS5_IJNS4_10UnderscoreESY_SY_EEEEENS4_23SM90_TMA_LOAD_MULTICASTENS4_14ComposedLayoutINS4_7SwizzleILi2ELi4ELi3EEENS4_18smem_ptr_flag_bitsILi8EEENST_INS5_IJNSA_ILi8EEESH_EEENS5_IJSH_SC_EEEEEEEvNS4_8identityES11_S1B_vS1C_EENS_8epilogue10collective6detail29Sm90TmaWarpSpecializedAdapterINS1F_15DefaultEpilogueISJ_SK_SK_NS1E_6thread17LinearCombinationISJ_Li1EffLNS1J_9ScaleType4KindE0ELNS_15FloatRoundStyleE2ESJ_EENS1_15EpilogueDefaultEEEEEvvEEEEvNT_6ParamsE,"ax",@progbits
	.align	128
.text._ZN7cutlass13device_kernelINS_4gemm6kernel13GemmUniversalIN4cute5tupleIJiiiiEEENS1_10collective13CollectiveMmaINS1_37MainloopSm90TmaGmmaWarpSpecializedFP8ILi5ENS5_IJNS4_1CILi2EEESB_NSA_ILi1EEEEEENS1_35KernelTmaWarpSpecializedCooperativeEEENS5_IJNSA_ILi256EEESG_NSA_ILi64EEEEEENS_12float_e5m2_tENS5_IJlSC_lEEESJ_SK_NS4_8TiledMMAINS4_8MMA_AtomIJNS4_4SM904GMMA31MMA_64x256x32_F32E5M2E5M2_SS_TNILNSO_7ScaleInE1ELSQ_1EEEEEENS4_6LayoutINS5_IJSB_SC_SC_EEENS5_IJSC_NSA_ILi0EEESV_EEEEENS5_IJNS4_10UnderscoreESY_SY_EEEEENS4_23SM90_TMA_LOAD_MULTICASTENS4_14ComposedLayoutINS4_7SwizzleILi2ELi4ELi3EEENS4_18smem_ptr_flag_bitsILi8EEENST_INS5_IJNSA_ILi8EEESH_EEENS5_IJSH_SC_EEEEEEEvNS4_8identityES11_S1B_vS1C_EENS_8epilogue10collective6detail29Sm90TmaWarpSpecializedAdapterINS1F_15DefaultEpilogueISJ_SK_SK_NS1E_6thread17LinearCombinationISJ_Li1EffLNS1J_9ScaleType4KindE0ELNS_15FloatRoundStyleE2ESJ_EENS1_15EpilogueDefaultEEEEEvvEEEEvNT_6ParamsE:
        .type           _ZN7cutlass13device_kernelINS_4gemm6kernel13GemmUniversalIN4cute5tupleIJiiiiEEENS1_10collective13CollectiveMmaINS1_37MainloopSm90TmaGmmaWarpSpecializedFP8ILi5ENS5_IJNS4_1CILi2EEESB_NSA_ILi1EEEEEENS1_35KernelTmaWarpSpecializedCooperativeEEENS5_IJNSA_ILi256EEESG_NSA_ILi64EEEEEENS_12float_e5m2_tENS5_IJlSC_lEEESJ_SK_NS4_8TiledMMAINS4_8MMA_AtomIJNS4_4SM904GMMA31MMA_64x256x32_F32E5M2E5M2_SS_TNILNSO_7ScaleInE1ELSQ_1EEEEEENS4_6LayoutINS5_IJSB_SC_SC_EEENS5_IJSC_NSA_ILi0EEESV_EEEEENS5_IJNS4_10UnderscoreESY_SY_EEEEENS4_23SM90_TMA_LOAD_MULTICASTENS4_14ComposedLayoutINS4_7SwizzleILi2ELi4ELi3EEENS4_18smem_ptr_flag_bitsILi8EEENST_INS5_IJNSA_ILi8EEESH_EEENS5_IJSH_SC_EEEEEEEvNS4_8identityES11_S1B_vS1C_EENS_8epilogue10collective6detail29Sm90TmaWarpSpecializedAdapterINS1F_15DefaultEpilogueISJ_SK_SK_NS1E_6thread17LinearCombinationISJ_Li1EffLNS1J_9ScaleType4KindE0ELNS_15FloatRoundStyleE2ESJ_EENS1_15EpilogueDefaultEEEEEvvEEEEvNT_6ParamsE,@function
        .size           _ZN7cutlass13device_kernelINS_4gemm6kernel13GemmUniversalIN4cute5tupleIJiiiiEEENS1_10collective13CollectiveMmaINS1_37MainloopSm90TmaGmmaWarpSpecializedFP8ILi5ENS5_IJNS4_1CILi2EEESB_NSA_ILi1EEEEEENS1_35KernelTmaWarpSpecializedCooperativeEEENS5_IJNSA_ILi256EEESG_NSA_ILi64EEEEEENS_12float_e5m2_tENS5_IJlSC_lEEESJ_SK_NS4_8TiledMMAINS4_8MMA_AtomIJNS4_4SM904GMMA31MMA_64x256x32_F32E5M2E5M2_SS_TNILNSO_7ScaleInE1ELSQ_1EEEEEENS4_6LayoutINS5_IJSB_SC_SC_EEENS5_IJSC_NSA_ILi0EEESV_EEEEENS5_IJNS4_10UnderscoreESY_SY_EEEEENS4_23SM90_TMA_LOAD_MULTICASTENS4_14ComposedLayoutINS4_7SwizzleILi2ELi4ELi3EEENS4_18smem_ptr_flag_bitsILi8EEENST_INS5_IJNSA_ILi8EEESH_EEENS5_IJSH_SC_EEEEEEEvNS4_8identityES11_S1B_vS1C_EENS_8epilogue10collective6detail29Sm90TmaWarpSpecializedAdapterINS1F_15DefaultEpilogueISJ_SK_SK_NS1E_6thread17LinearCombinationISJ_Li1EffLNS1J_9ScaleType4KindE0ELNS_15FloatRoundStyleE2ESJ_EENS1_15EpilogueDefaultEEEEEvvEEEEvNT_6ParamsE,(.L_x_592 - _ZN7cutlass13device_kernelINS_4gemm6kernel13GemmUniversalIN4cute5tupleIJiiiiEEENS1_10collective13CollectiveMmaINS1_37MainloopSm90TmaGmmaWarpSpecializedFP8ILi5ENS5_IJNS4_1CILi2EEESB_NSA_ILi1EEEEEENS1_35KernelTmaWarpSpecializedCooperativeEEENS5_IJNSA_ILi256EEESG_NSA_ILi64EEEEEENS_12float_e5m2_tENS5_IJlSC_lEEESJ_SK_NS4_8TiledMMAINS4_8MMA_AtomIJNS4_4SM904GMMA31MMA_64x256x32_F32E5M2E5M2_SS_TNILNSO_7ScaleInE1ELSQ_1EEEEEENS4_6LayoutINS5_IJSB_SC_SC_EEENS5_IJSC_NSA_ILi0EEESV_EEEEENS5_IJNS4_10UnderscoreESY_SY_EEEEENS4_23SM90_TMA_LOAD_MULTICASTENS4_14ComposedLayoutINS4_7SwizzleILi2ELi4ELi3EEENS4_18smem_ptr_flag_bitsILi8EEENST_INS5_IJNSA_ILi8EEESH_EEENS5_IJSH_SC_EEEEEEEvNS4_8identityES11_S1B_vS1C_EENS_8epilogue10collective6detail29Sm90TmaWarpSpecializedAdapterINS1F_15DefaultEpilogueISJ_SK_SK_NS1E_6thread17LinearCombinationISJ_Li1EffLNS1J_9ScaleType4KindE0ELNS_15FloatRoundStyleE2ESJ_EENS1_15EpilogueDefaultEEEEEvvEEEEvNT_6ParamsE)
        .other          _ZN7cutlass13device_kernelINS_4gemm6kernel13GemmUniversalIN4cute5tupleIJiiiiEEENS1_10collective13CollectiveMmaINS1_37MainloopSm90TmaGmmaWarpSpecializedFP8ILi5ENS5_IJNS4_1CILi2EEESB_NSA_ILi1EEEEEENS1_35KernelTmaWarpSpecializedCooperativeEEENS5_IJNSA_ILi256EEESG_NSA_ILi64EEEEEENS_12float_e5m2_tENS5_IJlSC_lEEESJ_SK_NS4_8TiledMMAINS4_8MMA_AtomIJNS4_4SM904GMMA31MMA_64x256x32_F32E5M2E5M2_SS_TNILNSO_7ScaleInE1ELSQ_1EEEEEENS4_6LayoutINS5_IJSB_SC_SC_EEENS5_IJSC_NSA_ILi0EEESV_EEEEENS5_IJNS4_10UnderscoreESY_SY_EEEEENS4_23SM90_TMA_LOAD_MULTICASTENS4_14ComposedLayoutINS4_7SwizzleILi2ELi4ELi3EEENS4_18smem_ptr_flag_bitsILi8EEENST_INS5_IJNSA_ILi8EEESH_EEENS5_IJSH_SC_EEEEEEEvNS4_8identityES11_S1B_vS1C_EENS_8epilogue10collective6detail29Sm90TmaWarpSpecializedAdapterINS1F_15DefaultEpilogueISJ_SK_SK_NS1E_6thread17LinearCombinationISJ_Li1EffLNS1J_9ScaleType4KindE0ELNS_15FloatRoundStyleE2ESJ_EENS1_15EpilogueDefaultEEEEEvvEEEEvNT_6ParamsE,@"STO_CUDA_ENTRY STV_DEFAULT"
_ZN7cutlass13device_kernelINS_4gemm6kernel13GemmUniversalIN4cute5tupleIJiiiiEEENS1_10collective13CollectiveMmaINS1_37MainloopSm90TmaGmmaWarpSpecializedFP8ILi5ENS5_IJNS4_1CILi2EEESB_NSA_ILi1EEEEEENS1_35KernelTmaWarpSpecializedCooperativeEEENS5_IJNSA_ILi256EEESG_NSA_ILi64EEEEEENS_12float_e5m2_tENS5_IJlSC_lEEESJ_SK_NS4_8TiledMMAINS4_8MMA_AtomIJNS4_4SM904GMMA31MMA_64x256x32_F32E5M2E5M2_SS_TNILNSO_7ScaleInE1ELSQ_1EEEEEENS4_6LayoutINS5_IJSB_SC_SC_EEENS5_IJSC_NSA_ILi0EEESV_EEEEENS5_IJNS4_10UnderscoreESY_SY_EEEEENS4_23SM90_TMA_LOAD_MULTICASTENS4_14ComposedLayoutINS4_7SwizzleILi2ELi4ELi3EEENS4_18smem_ptr_flag_bitsILi8EEENST_INS5_IJNSA_ILi8EEESH_EEENS5_IJSH_SC_EEEEEEEvNS4_8identityES11_S1B_vS1C_EENS_8epilogue10collective6detail29Sm90TmaWarpSpecializedAdapterINS1F_15DefaultEpilogueISJ_SK_SK_NS1E_6thread17LinearCombinationISJ_Li1EffLNS1J_9ScaleType4KindE0ELNS_15FloatRoundStyleE2ESJ_EENS1_15EpilogueDefaultEEEEEvvEEEEvNT_6ParamsE:
[----:B------:R-:W0:Y:S02]  /*0000*/  LDC R1, c[0x0][0x28] ;  /* 0x00000a00ff017b82 */ /* 0x000e240000000800 */
[----:B0-----:R-:W-:Y:S01]  /*0010*/  VIADD R1, R1, 0xfffff788 ;  /* 0xfffff78801017836 */ /* 0x001fe20000000000 */
[----:B------:R-:W0:Y:S01]  /*0020*/  S2R R4, SR_TID.X ;  /* 0x0000000000047919 */ /* 0x000e220000002100 */
[----:B------:R-:W-:Y:S01]  /*0030*/  ELECT P0, URZ, PT ;  /* 0x00000000003f782f */ /* 0x000fe20003800000 */
[----:B------:R-:W-:Y:S01]  /*0040*/  BSSY B0, `(.L_x_0) ;  /* 0x0000015000007945 */ /* 0x000fe20003800000 */
[--C-:B0-----:R-:W-:Y:S02]  /*0050*/  SHF.R.U32.HI R0, RZ, 0x5, R4.reuse ;  /* 0x00000005ff007819 */ /* 0x101fe40000011604 */
[----:B------:R-:W-:-:S03]  /*0060*/  SHF.R.U32.HI R2, RZ, 0x7, R4 ;  /* 0x00000007ff027819 */ /* 0x000fc60000011604 */
[----:B------:R-:W0:Y:S04]  /*0070*/  SHFL.IDX PT, R3, R0, RZ, 0x1f ;  /* 0x00001fff00037589 */ /* 0x000e2800000e0000 */
[----:B------:R-:W1:Y:S01]  /*0080*/  SHFL.IDX PT, R2, R2, RZ, 0x1f ;  /* 0x00001fff02027589 */ /* 0x000e6200000e0000 */
[----:B0-----:R-:W-:Y:S02]  /*0090*/  R2UR UR4, R3 ;  /* 0x00000000030472ca */ /* 0x001fe400000e0000 */
[----:B-1----:R-:W-:-:S11]  /*00a0*/  R2UR UR6, R2 ;  /* 0x00000000020672ca */ /* 0x002fd600000e0000 */
[----:B------:R-:W-:Y:S02]  /*00b0*/  USHF.R.S32.HI UR5, URZ, 0x1f, UR4 ;  /* 0x0000001f3f057899 */ /* 0x000fe40008011404 */
[----:B------:R-:W-:Y:S02]  /*00c0*/  ISETP.NE.OR P0, PT, RZ, UR4, !P0 ;  /* 0x00000004ff007c0c */ /* 0x000fe4000c705670 */
[----:B------:R-:W-:-:S04]  /*00d0*/  ULEA.HI UR5, UR5, UR4, URZ, 0x2 ;  /* 0x0000000405057291 */ /* 0x000fc8000f8f103f */
[----:B------:R-:W-:-:S04]  /*00e0*/  ULOP3.LUT UR5, UR5, 0xfffffffc, URZ, 0xc0, !UPT ;  /* 0xfffffffc05057892 */ /* 0x000fc8000f8ec03f */
[----:B------:R-:W-:-:S03]  /*00f0*/  UIADD3 UR8, UR4, -UR5, URZ ;  /* 0x8000000504087290 */ /* 0x000fc6000fffe03f */
[----:B------:R-:W-:Y:S09]  /*0100*/  @P0 BRA `(.L_x_1) ;  /* 0x0000000000200947 */ /* 0x000ff20003800000 */
[----:B------:R-:W-:Y:S02]  /*0110*/  ULDC.64 UR4, c[0x0][0x198] ;  /* 0x0000660000047ab9 */ /* 0x000fe40000000a00 */
[----:B------:R-:W-:Y:S02]  /*0120*/  UIADD3 UR10, UP0, UR4, 0xf0, URZ ;  /* 0x000000f0040a7890 */ /* 0x000fe4000ff1e03f */
[----:B------:R-:W-:Y:S02]  /*0130*/  UIADD3 UR4, UP1, UR4, 0x1f0, URZ ;  /* 0x000001f004047890 */ /* 0x000fe4000ff3e03f */
[----:B------:R-:W-:Y:S02]  /*0140*/  UIADD3.X UR11, URZ, UR5, URZ, UP0, !UPT ;  /* 0x000000053f0b7290 */ /* 0x000fe400087fe43f */
[----:B------:R-:W-:-:S07]  /*0150*/  UIADD3.X UR5, URZ, UR5, URZ, UP1, !UPT ;  /* 0x000000053f057290 */ /* 0x000fce0008ffe43f */
[----:B------:R0:W-:Y:S02]  /*0160*/  UTMACCTL.PF [UR10] ;  /* 0x000000000a0079b9 */ /* 0x0001e40008040000 */
[----:B------:R0:W-:Y:S02]  /*0170*/  UTMACCTL.PF [UR4] ;  /* 0x00000000040079b9 */ /* 0x0001e40008040000 */
[----:B0-----:R-:W-:Y:S01]  /*0180*/  NOP ;  /* 0x0000000000007918 */ /* 0x001fe20000000000 */
.L_x_1:
[----:B------:R-:W-:Y:S05]  /*0190*/  BSYNC B0 ;  /* 0x0000000000007941 */ /* 0x000fea0003800000 */
.L_x_0:
[----:B------:R-:W0:Y:S01]  /*01a0*/  SHFL.IDX PT, R3, R0, RZ, 0x1f ;  /* 0x00001fff00037589 */ /* 0x000e2200000e0000 */
[----:B------:R-:W-:Y:S01]  /*01b0*/  UISETP.NE.AND UP0, UPT, UR8, 0x3, UPT ;  /* 0x000000030800788c */ /* 0x000fe2000bf05270 */
[----:B------:R-:W-:Y:S01]  /*01c0*/  ISETP.NE.AND P1, PT, RZ, UR6, PT ;  /* 0x00000006ff007c0c */ /* 0x000fe2000bf25270 */
[----:B------:R-:W-:Y:S02]  /*01d0*/  UIADD3 UR10, UR6, -0x1, URZ ;  /* 0xffffffff060a7890 */ /* 0x000fe4000fffe03f */
[----:B------:R-:W-:Y:S02]  /*01e0*/  UISETP.EQ.OR UP0, UPT, UR8, URZ, !UP0 ;  /* 0x0000003f0800728c */ /* 0x000fe4000c702670 */
[----:B------:R-:W-:Y:S02]  /*01f0*/  UISETP.GE.U32.AND UP1, UPT, UR10, 0x2, UPT ;  /* 0x000000020a00788c */ /* 0x000fe4000bf26070 */
[----:B------:R-:W-:-:S04]  /*0200*/  UISETP.EQ.AND UP0, UPT, UR6, URZ, UP0 ;  /* 0x0000003f0600728c */ /* 0x000fc80008702270 */
[----:B------:R-:W-:-:S04]  /*0210*/  USEL UR13, URZ, 0x1, !UP0 ;  /* 0x000000013f0d7887 */ /* 0x000fc8000c000000 */
[----:B------:R-:W-:Y:S01]  /*0220*/  USEL UR13, UR13, 0x2, UP1 ;  /* 0x000000020d0d7887 */ /* 0x000fe20008800000 */
[----:B0-----:R-:W-:-:S13]  /*0230*/  ISETP.NE.AND P0, PT, R3, RZ, PT ;  /* 0x000000ff0300720c */ /* 0x001fda0003f05270 */
[----:B------:R-:W-:Y:S05]  /*0240*/  @P0 BRA `(.L_x_2) ;  /* 0x0000000000600947 */ /* 0x000fea0003800000 */
[----:B------:R-:W0:Y:S01]  /*0250*/  S2UR UR9, SR_CgaCtaId ;  /* 0x00000000000979c3 */ /* 0x000e220000008800 */
[----:B------:R-:W-:Y:S01]  /*0260*/  UMOV UR4, 0x400 ;  /* 0x0000040000047882 */ /* 0x000fe20000000000 */
[----:B------:R-:W-:Y:S01]  /*0270*/  UMOV UR5, 0x1 ;  /* 0x0000000100057882 */ /* 0x000fe20000000000 */
[----:B------:R-:W-:Y:S01]  /*0280*/  UMOV UR6, 0x6 ;  /* 0x0000000600067882 */ /* 0x000fe20000000000 */
[----:B------:R-:W-:Y:S01]  /*0290*/  ELECT P0, URZ, PT ;  /* 0x00000000003f782f */ /* 0x000fe20003800000 */
[----:B------:R-:W-:-:S04]  /*02a0*/  UIADD3 UR6, -UR6, 0x100000, URZ ;  /* 0x0010000006067890 */ /* 0x000fc8000fffe13f */
[----:B------:R-:W-:Y:S02]  /*02b0*/  USHF.L.U32 UR7, UR6, 0xb, URZ ;  /* 0x0000000b06077899 */ /* 0x000fe4000800063f */
[----:B------:R-:W-:Y:S02]  /*02c0*/  USHF.L.U32 UR6, UR6, 0x1, URZ ;  /* 0x0000000106067899 */ /* 0x000fe4000800063f */
[----:B0-----:R-:W-:Y:S02]  /*02d0*/  ULEA UR9, UR9, UR4, 0x18 ;  /* 0x0000000409097291 */ /* 0x001fe4000f8ec03f */
[----:B------:R-:W-:-:S04]  /*02e0*/  UIADD3 UR4, -UR5, 0x100000, URZ ;  /* 0x0010000005047890 */ /* 0x000fc8000fffe13f */
[----:B------:R-:W-:Y:S02]  /*02f0*/  USHF.L.U32 UR5, UR4, 0xb, URZ ;  /* 0x0000000b04057899 */ /* 0x000fe4000800063f */
[----:B------:R-:W-:Y:S01]  /*0300*/  USHF.L.U32 UR4, UR4, 0x1, URZ ;  /* 0x0000000104047899 */ /* 0x000fe2000800063f */
[----:B------:R-:W0:Y:S11]  /*0310*/  FENCE.VIEW.ASYNC.S ;  /* 0x00000000000073c6 */ /* 0x000e360000000000 */
[----:B0-----:R0:W1:Y:S01]  /*0320*/  SYNCS.EXCH.64 URZ, [UR9], UR4 ;  /* 0x00000004093f75b2 */ /* 0x0010620008000100 */
[----:B------:R0:W2:Y:S01]  /*0330*/  SYNCS.EXCH.64 URZ, [UR9+0x28], UR6 ;  /* 0x00002806093f75b2 */ /* 0x0000a20008000100 */
[----:B------:R0:W3:Y:S01]  /*0340*/  SYNCS.EXCH.64 URZ, [UR9+0x8], UR4 ;  /* 0x00000804093f75b2 */ /* 0x0000e20008000100 */
[----:B------:R0:W4:Y:S01]  /*0350*/  SYNCS.EXCH.64 URZ, [UR9+0x30], UR6 ;  /* 0x00003006093f75b2 */ /* 0x0001220008000100 */
[----:B------:R0:W0:Y:S01]  /*0360*/  SYNCS.EXCH.64 URZ, [UR9+0x10], UR4 ;  /* 0x00001004093f75b2 */ /* 0x0000220008000100 */
[----:B------:R0:W0:Y:S01]  /*0370*/  SYNCS.EXCH.64 URZ, [UR9+0x38], UR6 ;  /* 0x00003806093f75b2 */ /* 0x0000220008000100 */
[----:B------:R0:W0:Y:S01]  /*0380*/  SYNCS.EXCH.64 URZ, [UR9+0x18], UR4 ;  /* 0x00001804093f75b2 */ /* 0x0000220008000100 */
[----:B------:R0:W0:Y:S01]  /*0390*/  SYNCS.EXCH.64 URZ, [UR9+0x40], UR6 ;  /* 0x00004006093f75b2 */ /* 0x0000220008000100 */
[----:B------:R0:W0:Y:S01]  /*03a0*/  SYNCS.EXCH.64 URZ, [UR9+0x20], UR4 ;  /* 0x00002004093f75b2 */ /* 0x0000220008000100 */
[----:B------:R0:W0:Y:S01]  /*03b0*/  SYNCS.EXCH.64 URZ, [UR9+0x48], UR6 ;  /* 0x00004806093f75b2 */ /* 0x0000220008000100 */
[----:B------:R-:W-:Y:S01]  /*03c0*/  NOP ;  /* 0x0000000000007918 */ /* 0x000fe20000000000 */
.L_x_2:
[----:B------:R-:W-:Y:S01]  /*03d0*/  SHF.R.S32.HI R2, RZ, 0x1f, R4 ;  /* 0x0000001fff027819 */ /* 0x000fe20000011404 */
[----:B------:R-:W5:Y:S01]  /*03e0*/  SHFL.IDX PT, R0, R0, RZ, 0x1f ;  /* 0x00001fff00007589 */ /* 0x000f6200000e0000 */
[----:B0-----:R-:W0:Y:S01]  /*03f0*/  S2UR UR9, SR_CTAID.X ;  /* 0x00000000000979c3 */ /* 0x001e220000002500 */
[----:B------:R-:W-:Y:S02]  /*0400*/  ELECT P0, URZ, PT ;  /* 0x00000000003f782f */ /* 0x000fe40003800000 */
[----:B------:R-:W-:Y:S01]  /*0410*/  LEA.HI R2, R2, R4, RZ, 0x7 ;  /* 0x0000000402027211 */ /* 0x000fe200078f38ff */
[----:B------:R-:W-:Y:S01]  /*0420*/  ULDC UR4, c[0x0][0x150] ;  /* 0x0000540000047ab9 */ /* 0x000fe20000000800 */
[----:B------:R-:W-:Y:S01]  /*0430*/  SHF.R.S32.HI R6, RZ, 0x1f, R3 ;  /* 0x0000001fff067819 */ /* 0x000fe20000011403 */
[----:B------:R-:W-:Y:S01]  /*0440*/  NOP ;  /* 0x0000000000007918 */ /* 0x000fe20000000000 */
[----:B------:R-:W-:Y:S01]  /*0450*/  LOP3.LUT R2, R2, 0xffffff80, RZ, 0xc0, !PT ;  /* 0xffffff8002027812 */ /* 0x000fe200078ec0ff */
[----:B------:R-:W-:Y:S01]  /*0460*/  NOP ;  /* 0x0000000000007918 */ /* 0x000fe20000000000 */
[----:B------:R-:W-:Y:S01]  /*0470*/  LEA.HI R6, R6, R3, RZ, 0x2 ;  /* 0x0000000306067211 */ /* 0x000fe200078f10ff */
[----:B------:R-:W1:Y:S02]  /*0480*/  LDC R8, c[0x0][0x144] ;  /* 0x00005100ff087b82 */ /* 0x000e640000000800 */
[----:B------:R-:W-:Y:S01]  /*0490*/  IMAD.IADD R4, R4, 0x1, -R2 ;  /* 0x0000000104047824 */ /* 0x000fe200078e0a02 */
[----:B------:R-:W-:Y:S01]  /*04a0*/  LOP3.LUT R6, R6, 0x3ffffffc, RZ, 0xc0, !PT ;  /* 0x3ffffffc06067812 */ /* 0x000fe200078ec0ff */
[----:B------:R-:W2:Y:S03]  /*04b0*/  S2R R2, SR_CTAID.Y ;  /* 0x0000000000027919 */ /* 0x000ea60000002600 */
[----:B------:R-:W-:Y:S01]  /*04c0*/  SHF.R.S32.HI R5, RZ, 0x1f, R4 ;  /* 0x0000001fff057819 */ /* 0x000fe20000011404 */
[----:B------:R-:W-:Y:S01]  /*04d0*/  IMAD.IADD R6, R3, 0x1, -R6 ;  /* 0x0000000103067824 */ /* 0x000fe200078e0a06 */
[----:B------:R-:W3:Y:S02]  /*04e0*/  LDC R13, c[0x0][0x148] ;  /* 0x00005200ff0d7b82 */ /* 0x000ee40000000800 */
[----:B------:R-:W-:-:S02]  /*04f0*/  LEA.HI R5, R5, R4, RZ, 0x3 ;  /* 0x0000000405057211 */ /* 0x000fc400078f18ff */
[----:B-----5:R-:W-:Y:S02]  /*0500*/  ISETP.NE.OR P0, PT, R0, RZ, !P0 ;  /* 0x000000ff0000720c */ /* 0x020fe40004705670 */
[--C-:B------:R-:W-:Y:S02]  /*0510*/  SHF.R.S32.HI R0, RZ, 0x3, R5.reuse ;  /* 0x00000003ff007819 */ /* 0x100fe40000011405 */
[----:B------:R-:W-:Y:S02]  /*0520*/  SHF.R.S32.HI R5, RZ, 0x1f, R5 ;  /* 0x0000001fff057819 */ /* 0x000fe40000011405 */
[----:B0-----:R-:W-:Y:S02]  /*0530*/  I2FP.F32.U32 R7, UR9 ;  /* 0x0000000900077c45 */ /* 0x001fe40008201000 */
[----:B------:R-:W-:-:S03]  /*0540*/  LEA.HI R5, R5, R0, RZ, 0x2 ;  /* 0x0000000005057211 */ /* 0x000fc600078f10ff */
[----:B------:R-:W-:Y:S01]  /*0550*/  FMUL R7, R7, UR4 ;  /* 0x0000000407077c20 */ /* 0x000fe20008400000 */
[----:B------:R-:W-:Y:S01]  /*0560*/  LOP3.LUT R5, R5, 0xfffffffc, RZ, 0xc0, !PT ;  /* 0xfffffffc05057812 */ /* 0x000fe200078ec0ff */
[----:B------:R-:W-:Y:S01]  /*0570*/  VOTEU.ALL UP0, P0 ;  /* 0x00000000003f7886 */ /* 0x000fe20000000000 */
[----:B------:R-:W-:Y:S01]  /*0580*/  ULDC UR4, c[0x0][0x154] ;  /* 0x0000550000047ab9 */ /* 0x000fe20000000800 */
[----:B------:R-:W-:Y:S02]  /*0590*/  VOTEU.ALL UP1, P0 ;  /* 0x00000000003f7886 */ /* 0x000fe40000020000 */
[----:B------:R-:W0:Y:S01]  /*05a0*/  F2I.U32.TRUNC.NTZ R7, R7 ;  /* 0x0000000700077305 */ /* 0x000e22000020f000 */
[----:B------:R-:W-:Y:S01]  /*05b0*/  IMAD.IADD R5, R0, 0x1, -R5 ;  /* 0x0000000100057824 */ /* 0x000fe200078e0a05 */
[----:B------:R-:W5:Y:S01]  /*05c0*/  @!UP0 S2UR UR7, SR_CgaCtaId ;  /* 0x00000000000789c3 */ /* 0x000f620000008800 */
[----:B------:R-:W-:Y:S02]  /*05d0*/  @!UP0 UMOV UR6, 0x400 ;  /* 0x0000040000068882 */ /* 0x000fe40000000000 */
[----:B------:R-:W-:Y:S01]  /*05e0*/  IMAD R5, R6, 0x4, R5 ;  /* 0x0000000406057824 */ /* 0x000fe200078e0205 */
[----:B--2---:R-:W-:-:S04]  /*05f0*/  I2FP.F32.U32 R6, R2 ;  /* 0x0000000200067245 */ /* 0x004fc80000201000 */
[----:B------:R-:W-:Y:S01]  /*0600*/  LEA.HI R0, R5, R5, RZ, 0x1 ;  /* 0x0000000505007211 */ /* 0x000fe200078f08ff */
[----:B------:R-:W-:Y:S01]  /*0610*/  FMUL R6, R6, UR4 ;  /* 0x0000000406067c20 */ /* 0x000fe20008400000 */
[----:B------:R-:W-:Y:S02]  /*0620*/  UMOV UR4, 0x20 ;  /* 0x0000002000047882 */ /* 0x000fe40000000000 */
[----:B------:R-:W-:Y:S01]  /*0630*/  LOP3.LUT R0, R0, 0xfffffffe, RZ, 0xc0, !PT ;  /* 0xfffffffe00007812 */ /* 0x000fe200078ec0ff */
[----:B0-----:R-:W-:Y:S01]  /*0640*/  IMAD.MOV R11, RZ, RZ, -R7 ;  /* 0x000000ffff0b7224 */ /* 0x001fe200078e0a07 */
[----:B------:R-:W-:-:S04]  /*0650*/  @!UP0 UIADD3 UR4, -UR4, 0x100000, URZ ;  /* 0x0010000004048890 */ /* 0x000fc8000fffe13f */
[----:B------:R-:W-:Y:S02]  /*0660*/  @!UP0 USHF.L.U32 UR5, UR4, 0xb, URZ ;  /* 0x0000000b04058899 */ /* 0x000fe4000800063f */
[----:B------:R-:W-:Y:S01]  /*0670*/  @!UP0 USHF.L.U32 UR4, UR4, 0x1, URZ ;  /* 0x0000000104048899 */ /* 0x000fe2000800063f */
[----:B------:R-:W0:Y:S01]  /*0680*/  F2I.U32.TRUNC.NTZ R6, R6 ;  /* 0x0000000600067305 */ /* 0x000e22000020f000 */
[----:B------:R-:W2:Y:S01]  /*0690*/  LDC R7, c[0x0][0x140] ;  /* 0x00005000ff077b82 */ /* 0x000ea20000000800 */
[----:B-1----:R-:W-:Y:S02]  /*06a0*/  IMAD R11, R8, R11, UR9 ;  /* 0x00000009080b7e24 */ /* 0x002fe4000f8e020b */
[----:B------:R-:W-:-:S05]  /*06b0*/  IMAD.IADD R0, R5, 0x1, -R0 ;  /* 0x0000000105007824 */ /* 0x000fca00078e0a00 */
[----:B------:R-:W-:Y:S01]  /*06c0*/  ISETP.NE.AND P2, PT, R0, R11, PT ;  /* 0x0000000b0000720c */ /* 0x000fe20003f45270 */
[C---:B------:R-:W-:Y:S01]  /*06d0*/  IMAD.SHL.U32 R0, R5.reuse, 0x4, RZ ;  /* 0x0000000405007824 */ /* 0x040fe200078e00ff */
[----:B-----5:R-:W-:Y:S01]  /*06e0*/  @!UP0 ULEA UR6, UR7, UR6, 0x18 ;  /* 0x0000000607068291 */ /* 0x020fe2000f8ec03f */
[----:B------:R-:W-:Y:S01]  /*06f0*/  VOTEU.ALL UP0, P0 ;  /* 0x00000000003f7886 */ /* 0x000fe20000000000 */
[----:B------:R-:W-:Y:S01]  /*0700*/  LOP3.LUT P0, RZ, R4, 0x7, RZ, 0xc0, !PT ;  /* 0x0000000704ff7812 */ /* 0x000fe2000780c0ff */
[----:B0-----:R-:W-:Y:S01]  /*0710*/  IMAD.MOV R12, RZ, RZ, -R6 ;  /* 0x000000ffff0c7224 */ /* 0x001fe200078e0a06 */
[----:B------:R-:W-:-:S03]  /*0720*/  LOP3.LUT R9, R5, 0xc, R0, 0x78, !PT ;  /* 0x0000000c05097812 */ /* 0x000fc600078e7800 */
[----:B---3--:R-:W-:Y:S01]  /*0730*/  IMAD R5, R13, R12, R2 ;  /* 0x0000000c0d057224 */ /* 0x008fe200078e0202 */
[C---:B------:R-:W-:Y:S01]  /*0740*/  ISETP.LT.U32.AND P0, PT, R9.reuse, 0x4, !P0 ;  /* 0x000000040900780c */ /* 0x040fe20004701070 */
[----:B------:R0:W-:Y:S02]  /*0750*/  STL [R1+0x458], R9 ;  /* 0x0004580901007387 */ /* 0x0001e40000100800 */
[----:B------:R-:W-:Y:S02]  /*0760*/  @P2 LEA.HI R0, R9, R9, RZ, 0x1 ;  /* 0x0000000909002211 */ /* 0x000fe400078f08ff */
[----:B------:R-:W1:Y:S02]  /*0770*/  FENCE.VIEW.ASYNC.S ;  /* 0x00000000000073c6 */ /* 0x000e640000000000 */
[----:B-1----:R0:W1:Y:S01]  /*0780*/  @!UP0 SYNCS.EXCH.64 URZ, [UR6+0x60], UR4 ;  /* 0x00006004063f85b2 */ /* 0x0020620008000100 */
[----:B--2---:R-:W-:Y:S02]  /*0790*/  ISETP.EQ.U32.AND P5, PT, R7, 0x1, PT ;  /* 0x000000010700780c */ /* 0x004fe40003fa2070 */
[----:B------:R-:W-:-:S04]  /*07a0*/  @P2 SHF.R.S32.HI R0, RZ, 0x1, R0 ;  /* 0x00000001ff002819 */ /* 0x000fc80000011400 */
[----:B------:R-:W-:Y:S01]  /*07b0*/  @P2 ISETP.NE.AND P3, PT, R0, R5, PT ;  /* 0x000000050000220c */ /* 0x000fe20003f65270 */
[----:B------:R-:W-:Y:S01]  /*07c0*/  IMAD.MOV.U32 R0, RZ, RZ, 0x1 ;  /* 0x00000001ff007424 */ /* 0x000fe200078e00ff */
[----:B------:R-:W-:Y:S02]  /*07d0*/  SEL R5, RZ, 0x1, !P0 ;  /* 0x00000001ff057807 */ /* 0x000fe40004000000 */
[----:B------:R-:W-:-:S04]  /*07e0*/  @P2 SEL R0, RZ, 0x1, P3 ;  /* 0x00000001ff002807 */ /* 0x000fc80001800000 */
[----:B------:R-:W-:Y:S01]  /*07f0*/  LOP3.LUT R0, R0, R5, RZ, 0xc0, !PT ;  /* 0x0000000500007212 */ /* 0x000fe200078ec0ff */
[----:B------:R0:W2:Y:S01]  /*0800*/  @!UP1 SYNCS.EXCH.64 URZ, [UR6+0x68], UR4 ;  /* 0x00006804063f95b2 */ /* 0x0000a20008000100 */
[----:B------:R-:W-:-:S03]  /*0810*/  NOP ;  /* 0x0000000000007918 */ /* 0x000fc60000000000 */
[----:B------:R0:W-:Y:S01]  /*0820*/  STL [R1+0x454], R0 ;  /* 0x0004540001007387 */ /* 0x0001e20000100800 */
[----:B-1----:R-:W-:Y:S05]  /*0830*/  @!P5 BRA `(.L_x_3) ;  /* 0x000000000008d947 */ /* 0x002fea0003800000 */
[----:B--2-4-:R-:W-:Y:S01]  /*0840*/  UCGABAR_ARV ;  /* 0x00000000000079c7 */ /* 0x014fe20008000000 */
[----:B------:R-:W-:Y:S05]  /*0850*/  BRA `(.L_x_4) ;  /* 0x0000000000047947 */ /* 0x000fea0003800000 */
.L_x_3:
[----:B--2-4-:R-:W-:Y:S01]  /*0860*/  NOP ;  /* 0x0000000000007918 */ /* 0x014fe20000000000 */
.L_x_4:
[----:B0-----:R-:W0:Y:S01]  /*0870*/  LDC R0, c[0x0][0x65c] ;  /* 0x00019700ff007b82 */ /* 0x001e220000000800 */
[----:B------:R-:W-:Y:S02]  /*0880*/  IMAD.U32 R4, RZ, RZ, UR9 ;  /* 0x00000009ff047e24 */ /* 0x000fe4000f8e00ff */
[----:B------:R-:W-:Y:S01]  /*0890*/  IMAD.MOV.U32 R5, RZ, RZ, RZ ;  /* 0x000000ffff057224 */ /* 0x000fe200078e00ff */
[----:B0-----:R-:W-:-:S13]  /*08a0*/  ISETP.NE.AND P4, PT, R0, 0x1, PT ;  /* 0x000000010000780c */ /* 0x001fda0003f85270 */
[----:B------:R-:W0:Y:S01]  /*08b0*/  @P4 LDC R7, c[0x0][0x10] ;  /* 0x00000400ff074b82 */ /* 0x000e220000000800 */
[----:B------:R-:W-:Y:S02]  /*08c0*/  @P4 IMAD.MOV.U32 R3, RZ, RZ, RZ ;  /* 0x000000ffff034224 */ /* 0x000fe400078e00ff */
[----:B------:R-:W-:-:S05]  /*08d0*/  @P4 IMAD.MOV.U32 R15, RZ, RZ, RZ ;  /* 0x000000ffff0f4224 */ /* 0x000fca00078e00ff */
[----:B------:R-:W1:Y:S01]  /*08e0*/  @!P4 LDC R9, c[0x0][0xc] ;  /* 0x00000300ff09cb82 */ /* 0x000e620000000800 */
[----:B0-----:R-:W-:-:S04]  /*08f0*/  @P4 IMAD.WIDE.U32 R6, R7, UR9, R2 ;  /* 0x0000000907064c25 */ /* 0x001fc8000f8e0002 */
[----:B------:R-:W-:Y:S02]  /*0900*/  @P4 IMAD.MOV.U32 R8, RZ, RZ, R6 ;  /* 0x000000ffff084224 */ /* 0x000fe400078e0006 */
[----:B------:R-:W-:Y:S02]  /*0910*/  @P4 IMAD.IADD R16, R7, 0x1, R15 ;  /* 0x0000000107104824 */ /* 0x000fe400078e020f */
[----:B-1----:R-:W-:-:S04]  /*0920*/  @!P4 IMAD.WIDE.U32 R4, R2, R9, R4 ;  /* 0x000000090204c225 */ /* 0x002fc800078e0004 */
[----:B------:R-:W-:Y:S02]  /*0930*/  @!P4 IMAD.MOV.U32 R8, RZ, RZ, R4 ;  /* 0x000000ffff08c224 */ /* 0x000fe400078e0004 */
[----:B------:R-:W-:-:S03]  /*0940*/  @!P4 IMAD.MOV.U32 R16, RZ, RZ, R5 ;  /* 0x000000ffff10c224 */ /* 0x000fc600078e0005 */
[----:B------:R0:W-:Y:S04]  /*0950*/  STL [R1+0x460], R8 ;  /* 0x0004600801007387 */ /* 0x0001e80000100800 */
[----:B------:R0:W-:Y:S01]  /*0960*/  STL [R1+0x45c], R16 ;  /* 0x00045c1001007387 */ /* 0x0001e20000100800 */
[----:B------:R-:W-:Y:S05]  /*0970*/  @!P5 BRA `(.L_x_5) ;  /* 0x00000000000cd947 */ /* 0x000fea0003800000 */
[----:B------:R-:W-:Y:S01]  /*0980*/  UCGABAR_WAIT ;  /* 0x0000000000007dc7 */ /* 0x000fe20008000000 */
[----:B------:R-:W-:Y:S01]  /*0990*/  CCTL.IVALL ;  /* 0x00000000ff00798f */ /* 0x000fe20002000000 */
[----:B------:R-:W-:Y:S05]  /*09a0*/  BRA `(.L_x_6) ;  /* 0x0000000000047947 */ /* 0x000fea0003800000 */
.L_x_5:
[----:B------:R-:W-:Y:S06]  /*09b0*/  BAR.SYNC.DEFER_BLOCKING 0x0 ;  /* 0x0000000000007b1d */ /* 0x000fec0000010000 */
.L_x_6:
[----:B------:R-:W-:Y:S05]  /*09c0*/  @!P1 BRA `(.L_x_7) ;  /* 0x0000023000f49947 */ /* 0x000fea0003800000 */
[----:B------:R-:W-:-:S06]  /*09d0*/  UISETP.GT.U32.AND UP0, UPT, UR10, 0x1, UPT ;  /* 0x000000010a00788c */ /* 0x000fcc000bf04070 */
[----:B------:R-:W-:-:S13]  /*09e0*/  PLOP3.LUT P0, PT, PT, PT, UP0, 0x80, 0x0 ;  /* 0x000000000000781c */ /* 0x000fda0003f0f008 */
[----:B------:R-:W-:Y:S05]  /*09f0*/  @P0 EXIT ;  /* 0x000000000000094d */ /* 0x000fea0003800000 */
[----:B------:R-:W-:Y:S01]  /*0a00*/  IMAD.MOV.U32 R5, RZ, RZ, -0x1 ;  /* 0xffffffffff057424 */ /* 0x000fe200078e00ff */
[----:B------:R-:W-:Y:S01]  /*0a10*/  ULDC.64 UR4, c[0x0][0x650] ;  /* 0x0001940000047ab9 */ /* 0x000fe20000000a00 */
[----:B------:R-:W-:Y:S01]  /*0a20*/  IMAD.MOV.U32 R4, RZ, RZ, -0x1 ;  /* 0xffffffffff047424 */ /* 0x000fe200078e00ff */
[----:B------:R-:W-:Y:S01]  /*0a30*/  ISETP.GE.U32.AND P0, PT, R8, UR4, PT ;  /* 0x0000000408007c0c */ /* 0x000fe2000bf06070 */
[----:B------:R-:W-:Y:S01]  /*0a40*/  UMOV UR10, 0xffffffff ;  /* 0xffffffff000a7882 */ /* 0x000fe20000000000 */
[----:B------:R1:W-:Y:S01]  /*0a50*/  STL [R1+0x468], R5 ;  /* 0x0004680501007387 */ /* 0x0003e20000100800 */
[----:B------:R-:W-:Y:S02]  /*0a60*/  PRMT R0, RZ, 0x7610, R0 ;  /* 0x00007610ff007816 */ /* 0x000fe40000000000 */
[----:B------:R-:W-:Y:S01]  /*0a70*/  ISETP.GE.U32.AND.EX P0, PT, R16, UR5, PT, P0 ;  /* 0x0000000510007c0c */ /* 0x000fe2000bf06100 */
[----:B------:R1:W-:-:S12]  /*0a80*/  STL [R1+0x464], R4 ;  /* 0x0004640401007387 */ /* 0x0003d80000100800 */
[----:B-1----:R-:W-:Y:S05]  /*0a90*/  @P0 BRA `(.L_x_8) ;  /* 0x00000004003c0947 */ /* 0x002fea0003800000 */
[----:B------:R-:W-:Y:S01]  /*0aa0*/  ULDC.64 UR14, c[0x0][0x628] ;  /* 0x00018a00000e7ab9 */ /* 0x000fe20000000a00 */
[----:B------:R-:W1:Y:S01]  /*0ab0*/  LDC.64 R6, c[0x0][0x620] ;  /* 0x00018800ff067b82 */ /* 0x000e620000000a00 */
[----:B------:R-:W-:Y:S01]  /*0ac0*/  ISETP.NE.U32.AND P0, PT, RZ, UR14, PT ;  /* 0x0000000eff007c0c */ /* 0x000fe2000bf05070 */
[----:B------:R-:W-:Y:S01]  /*0ad0*/  ULDC UR11, c[0x0][0x630] ;  /* 0x00018c00000b7ab9 */ /* 0x000fe20000000800 */
[----:B------:R-:W-:Y:S02]  /*0ae0*/  R2UR UR4, R8 ;  /* 0x00000000080472ca */ /* 0x000fe400000e0000 */
[----:B------:R-:W-:Y:S02]  /*0af0*/  ISETP.NE.AND.EX P0, PT, RZ, UR15, PT, P0 ;  /* 0x0000000fff007c0c */ /* 0x000fe4000bf05300 */
[----:B------:R-:W-:-:S11]  /*0b00*/  R2UR UR5, R16 ;  /* 0x00000000100572ca */ /* 0x000fd600000e0000 */
[----:B------:R-:W-:Y:S05]  /*0b10*/  @!P0 BRA `(.L_x_9) ;  /* 0x0000000000308947 */ /* 0x000fea0003800000 */
[----:B------:R-:W-:Y:S01]  /*0b20*/  R2UR UR4, R8 ;  /* 0x00000000080472ca */ /* 0x000fe200000e0000 */
[----:B------:R-:W-:Y:S01]  /*0b30*/  ULDC UR8, c[0x0][0x634] ;  /* 0x00018d0000087ab9 */ /* 0x000fe20000000800 */
[----:B------:R-:W-:-:S11]  /*0b40*/  R2UR UR10, R16 ;  /* 0x00000000100a72ca */ /* 0x000fd600000e0000 */
[----:B------:R-:W-:-:S04]  /*0b50*/  UIADD3 UR8, UP0, UR4, UR8, URZ ;  /* 0x0000000804087290 */ /* 0x000fc8000ff1e03f */
[----:B------:R-:W-:-:S04]  /*0b60*/  UIADD3.X UR10, URZ, UR10, URZ, UP0, !UPT ;  /* 0x0000000a3f0a7290 */ /* 0x000fc800087fe43f */
[----:B------:R-:W-:-:S04]  /*0b70*/  UIMAD.WIDE.U32 UR4, UR10, UR14, URZ ;  /* 0x0000000e0a0472a5 */ /* 0x000fc8000f8e003f */
[----:B------:R-:W-:Y:S02]  /*0b80*/  UIMAD.WIDE.U32 UR6, UP0, UR8, UR15, UR4 ;  /* 0x0000000f080672a5 */ /* 0x000fe4000f800004 */
[----:B------:R-:W-:Y:S02]  /*0b90*/  UIMAD.WIDE.U32 UR4, UR8, UR14, URZ ;  /* 0x0000000e080472a5 */ /* 0x000fe4000f8e003f */
[----:B------:R-:W-:Y:S02]  /*0ba0*/  UIADD3.X UR9, URZ, URZ, URZ, UP0, !UPT ;  /* 0x0000003f3f097290 */ /* 0x000fe400087fe43f */
[----:B------:R-:W-:Y:S01]  /*0bb0*/  UIADD3 URZ, UP0, UR5, UR6, URZ ;  /* 0x00000006053f7290 */ /* 0x000fe2000ff1e03f */
[----:B------:R-:W-:-:S03]  /*0bc0*/  UMOV UR8, UR7 ;  /* 0x0000000700087c82 */ /* 0x000fc60008000000 */
[----:B------:R-:W-:-:S12]  /*0bd0*/  UIMAD.WIDE.U32.X UR4, UR10, UR15, UR8, UP0 ;  /* 0x0000000f0a0472a5 */ /* 0x000fd800080e0408 */
.L_x_9:
[----:B------:R-:W-:Y:S01]  /*0be0*/  USHF.R.U64 UR10, UR4, UR11, UR5 ;  /* 0x0000000b040a7299 */ /* 0x000fe20008001205 */
[----:B------:R-:W2:Y:S01]  /*0bf0*/  LDC.64 R20, c[0x0][0x640] ;  /* 0x00019000ff147b82 */ /* 0x000ea20000000a00 */
[----:B------:R-:W-:Y:S01]  /*0c00*/  USHF.R.U32.HI UR4, URZ, UR11, UR5 ;  /* 0x0000000b3f047299 */ /* 0x000fe20008011605 */
[----:B------:R-:W-:Y:S02]  /*0c10*/  IMAD.MOV.U32 R4, RZ, RZ, R8 ;  /* 0x000000ffff047224 */ /* 0x000fe400078e0008 */
[----:B------:R-:W-:Y:S01]  /*0c20*/  IMAD R12, R13, R12, R2 ;  /* 0x0000000c0d0c7224 */ /* 0x000fe200078e0202 */
[----:B------:R-:W-:Y:S01]  /*0c30*/  IADD3 R3, P0, RZ, -UR10, RZ ;  /* 0x8000000aff037c10 */ /* 0x000fe2000ff1e0ff */
[----:B------:R-:W-:Y:S02]  /*0c40*/  IMAD.MOV.U32 R13, RZ, RZ, 0x1 ;  /* 0x00000001ff0d7424 */ /* 0x000fe400078e00ff */
[----:B------:R-:W3:Y:S02]  /*0c50*/  LDC R10, c[0x0][0x618] ;  /* 0x00018600ff0a7b82 */ /* 0x000ee40000000800 */
[----:B------:R-:W-:-:S04]  /*0c60*/  IMAD.X R5, RZ, RZ, ~UR4, P0 ;  /* 0x80000004ff057e24 */ /* 0x000fc800080e06ff */
[-C--:B-1----:R-:W-:Y:S02]  /*0c70*/  IMAD R0, R5, R6.reuse, RZ ;  /* 0x0000000605007224 */ /* 0x082fe400078e02ff */
[----:B------:R-:W1:Y:S01]  /*0c80*/  LDC R14, c[0x0][0x608] ;  /* 0x00018200ff0e7b82 */ /* 0x000e620000000800 */
[----:B------:R-:W-:Y:S02]  /*0c90*/  IMAD.MOV.U32 R5, RZ, RZ, R16 ;  /* 0x000000ffff057224 */ /* 0x000fe400078e0010 */
[----:B------:R-:W-:-:S05]  /*0ca0*/  IMAD.WIDE.U32 R4, R3, R6, R4 ;  /* 0x0000000603047225 */ /* 0x000fca00078e0004 */
[----:B------:R-:W4:Y:S01]  /*0cb0*/  LDC R18, c[0x0][0x658] ;  /* 0x00019600ff127b82 */ /* 0x000f220000000800 */
[----:B------:R-:W-:Y:S01]  /*0cc0*/  IMAD R3, R3, R7, R0 ;  /* 0x0000000703037224 */ /* 0x000fe200078e0200 */
[----:B--2---:R-:W-:-:S03]  /*0cd0*/  ISETP.NE.U32.AND P0, PT, R20, RZ, PT ;  /* 0x000000ff1400720c */ /* 0x004fc60003f05070 */
[----:B------:R-:W-:Y:S01]  /*0ce0*/  IMAD.IADD R3, R5, 0x1, R3 ;  /* 0x0000000105037824 */ /* 0x000fe200078e0203 */
[----:B------:R-:W-:Y:S01]  /*0cf0*/  ISETP.NE.AND.EX P0, PT, R21, RZ, PT, P0 ;  /* 0x000000ff1500720c */ /* 0x000fe20003f05300 */
[----:B------:R-:W-:Y:S01]  /*0d00*/  IMAD.MOV.U32 R5, RZ, RZ, -0x1 ;  /* 0xffffffffff057424 */ /* 0x000fe200078e00ff */
[----:B0-----:R-:W0:Y:S02]  /*0d10*/  LDC R16, c[0x0][0x600] ;  /* 0x00018000ff107b82 */ /* 0x001e240000000800 */
[-CC-:B---3--:R-:W-:Y:S02]  /*0d20*/  SHF.R.U64 R8, R4, R10.reuse, R3.reuse ;  /* 0x0000000a04087219 */ /* 0x188fe40000001203 */
[----:B------:R-:W-:-:S04]  /*0d30*/  SHF.R.U32.HI R3, RZ, R10, R3 ;  /* 0x0000000aff037219 */ /* 0x000fc80000011603 */
[----:B------:R-:W2:Y:S01]  /*0d40*/  LDC R15, c[0x0][0x648] ;  /* 0x00019200ff0f7b82 */ /* 0x000ea20000000800 */
[-CC-:B-1----:R-:W-:Y:S02]  /*0d50*/  SHF.R.U64 R23, R8, R14.reuse, R3.reuse ;  /* 0x0000000e08177219 */ /* 0x182fe40000001203 */
[----:B------:R-:W-:-:S05]  /*0d60*/  SHF.R.U32.HI R3, RZ, R14, R3 ;  /* 0x0000000eff037219 */ /* 0x000fca0000011603 */
[----:B------:R-:W1:Y:S01]  /*0d70*/  LDC R17, c[0x0][0x638] ;  /* 0x00018e00ff117b82 */ /* 0x000e620000000800 */
[-CC-:B----4-:R-:W-:Y:S02]  /*0d80*/  SHF.R.U64 R10, R23, R18.reuse, R3.reuse ;  /* 0x00000012170a7219 */ /* 0x190fe40000001203 */
[-C--:B------:R-:W-:Y:S02]  /*0d90*/  SHF.L.U32 R0, R5, R18.reuse, RZ ;  /* 0x0000001205007219 */ /* 0x080fe400000006ff */
[----:B------:R-:W-:Y:S01]  /*0da0*/  SHF.R.U32.HI R3, RZ, R18, R3 ;  /* 0x00000012ff037219 */ /* 0x000fe20000011603 */
[----:B------:R-:W-:Y:S01]  /*0db0*/  IMAD.MOV.U32 R2, RZ, RZ, R10 ;  /* 0x000000ffff027224 */ /* 0x000fe200078e000a */
[----:B------:R-:W-:Y:S01]  /*0dc0*/  LOP3.LUT R0, RZ, R0, RZ, 0x33, !PT ;  /* 0x00000000ff007212 */ /* 0x000fe200078e33ff */
[----:B------:R-:W3:Y:S01]  /*0dd0*/  LDC R19, c[0x0][0x610] ;  /* 0x00018400ff137b82 */ /* 0x000ee20000000800 */
[----:B------:R-:W-:Y:S05]  /*0de0*/  @!P0 BRA `(.L_x_10) ;  /* 0x0000000000288947 */ /* 0x000fea0003800000 */
[----:B------:R-:W4:Y:S02]  /*0df0*/  LDC R7, c[0x0][0x64c] ;  /* 0x00019300ff077b82 */ /* 0x000f240000000800 */
[----:B----4-:R-:W-:-:S05]  /*0e00*/  IADD3 R7, P0, R10, R7, RZ ;  /* 0x000000070a077210 */ /* 0x010fca0007f1e0ff */
[----:B------:R-:W-:-:S04]  /*0e10*/  IMAD.X R9, RZ, RZ, R3, P0 ;  /* 0x000000ffff097224 */ /* 0x000fc800000e0603 */
[----:B------:R-:W-:-:S04]  /*0e20*/  IMAD.WIDE.U32 R2, R9, R20, RZ ;  /* 0x0000001409027225 */ /* 0x000fc800078e00ff */
[----:B------:R-:W-:-:S04]  /*0e30*/  IMAD.WIDE.U32 R4, P0, R7, R21, R2 ;  /* 0x0000001507047225 */ /* 0x000fc80007800002 */
[----:B------:R-:W-:-:S04]  /*0e40*/  IMAD.WIDE.U32 R2, R7, R20, RZ ;  /* 0x0000001407027225 */ /* 0x000fc800078e00ff */
[----:B------:R-:W-:Y:S01]  /*0e50*/  IMAD.X R7, RZ, RZ, RZ, P0 ;  /* 0x000000ffff077224 */ /* 0x000fe200000e06ff */
[----:B------:R-:W-:Y:S01]  /*0e60*/  IADD3 RZ, P0, R3, R4, RZ ;  /* 0x0000000403ff7210 */ /* 0x000fe20007f1e0ff */
[----:B------:R-:W-:-:S04]  /*0e70*/  IMAD.MOV.U32 R6, RZ, RZ, R5 ;  /* 0x000000ffff067224 */ /* 0x000fc800078e0005 */
[----:B------:R-:W-:-:S08]  /*0e80*/  IMAD.WIDE.U32.X R2, R9, R21, R6, P0 ;  /* 0x0000001509027225 */ /* 0x000fd000000e0406 */
.L_x_10:
[----:B--2---:R-:W-:Y:S01]  /*0e90*/  SHF.R.U64 R4, R2, R15, R3 ;  /* 0x0000000f02047219 */ /* 0x004fe20000001203 */
[----:B0-----:R-:W-:Y:S01]  /*0ea0*/  VIADD R5, R16, 0xffffffff ;  /* 0xffffffff10057836 */ /* 0x001fe20000000000 */
[----:B------:R-:W-:Y:S02]  /*0eb0*/  SHF.L.U32 R2, R13, R18, RZ ;  /* 0x000000120d027219 */ /* 0x000fe400000006ff */
[----:B------:R-:W-:Y:S01]  /*0ec0*/  LOP3.LUT R3, R23, R0, RZ, 0xc0, !PT ;  /* 0x0000000017037212 */ /* 0x000fe200078ec0ff */
[----:B------:R-:W-:Y:S01]  /*0ed0*/  IMAD.MOV R6, RZ, RZ, -R4 ;  /* 0x000000ffff067224 */ /* 0x000fe200078e0a04 */
[----:B------:R-:W-:Y:S02]  /*0ee0*/  SEL R0, R11, R12, !P4 ;  /* 0x0000000c0b007207 */ /* 0x000fe40006000000 */
[----:B------:R-:W-:Y:S01]  /*0ef0*/  LOP3.LUT R5, R8, R5, RZ, 0xc0, !PT ;  /* 0x0000000508057212 */ /* 0x000fe200078ec0ff */
[----:B------:R-:W-:Y:S02]  /*0f00*/  IMAD R7, R2, R4, R3 ;  /* 0x0000000402077224 */ /* 0x000fe400078e0203 */
[----:B-1----:R-:W-:-:S02]  /*0f10*/  IMAD R3, R6, R17, R10 ;  /* 0x0000001106037224 */ /* 0x002fc400078e020a */
[----:B---3--:R-:W-:Y:S02]  /*0f20*/  IMAD R2, R7, R19, R0 ;  /* 0x0000001307027224 */ /* 0x008fe400078e0200 */
[----:B------:R-:W-:Y:S02]  /*0f30*/  IMAD R3, R3, R16, R5 ;  /* 0x0000001003037224 */ /* 0x000fe400078e0205 */
[----:B------:R-:W-:-:S03]  /*0f40*/  IMAD.MOV.U32 R0, RZ, RZ, 0x1 ;  /* 0x00000001ff007424 */ /* 0x000fc600078e00ff */
[----:B------:R-:W-:Y:S02]  /*0f50*/  SEL R4, R3, R2, !P4 ;  /* 0x0000000203047207 */ /* 0x000fe40006000000 */
[----:B------:R-:W-:-:S03]  /*0f60*/  SEL R2, R2, R3, !P4 ;  /* 0x0000000302027207 */ /* 0x000fc60006000000 */
[----:B------:R1:W-:Y:S04]  /*0f70*/  STL [R1+0x464], R4 ;  /* 0x0004640401007387 */ /* 0x0003e80000100800 */
[----:B------:R1:W-:Y:S02]  /*0f80*/  STL [R1+0x468], R2 ;  /* 0x0004680201007387 */ /* 0x0003e40000100800 */
.L_x_8:
[----:B------:R-:W-:-:S08]  /*0f90*/  NOP ;  /* 0x0000000000007918 */ /* 0x000fd00000000000 */
[----:B------:R-:W2:Y:S02]  /*0fa0*/  USETMAXREG.TRY_ALLOC.CTAPOOL UP0, 0xf0 ;  /* 0x000000f0000079c8 */ /* 0x000ea40008000600 */
[----:B--2---:R-:W-:-:S13]  /*0fb0*/  PLOP3.LUT P0, PT, PT, PT, UP0, 0x80, 0x0 ;  /* 0x000000000000781c */ /* 0x004fda0003f0f008 */
[----:B------:R-:W-:Y:S05]  /*0fc0*/  @!P0 BRA `(.L_x_8) ;  /* 0xfffffffc00f08947 */ /* 0x000fea000383ffff */
[----:B------:R-:W-:Y:S01]  /*0fd0*/  ULDC.64 UR4, c[0x0][0x598] ;  /* 0x0001660000047ab9 */ /* 0x000fe20000000a00 */
[----:B------:R-:W-:Y:S01]  /*0fe0*/  ULDC.64 UR14, c[0x0][0x208] ;  /* 0x00008200000e7ab9 */ /* 0x000fe20000000a00 */
[----:B------:R-:W-:-:S04]  /*0ff0*/  ISETP.NE.U32.AND P0, PT, RZ, UR4, PT ;  /* 0x00000004ff007c0c */ /* 0x000fc8000bf05070 */
[----:B------:R-:W-:-:S13]  /*1000*/  ISETP.NE.AND.EX P0, PT, RZ, UR5, PT, P0 ;  /* 0x00000005ff007c0c */ /* 0x000fda000bf05300 */
[----:B------:R-:W-:Y:S05]  /*1010*/  @!P0 BRA `(.L_x_11) ;  /* 0x0000000000208947 */ /* 0x000fea0003800000 */
[----:B-1----:R-:W1:Y:S02]  /*1020*/  LDC.64 R2, c[0x0][0x598] ;  /* 0x00016600ff027b82 */ /* 0x002e640000000a00 */
[----:B-1----:R-:W2:Y:S02]  /*1030*/  LDG.E.64 R2, desc[UR14][R2.64] ;  /* 0x0000000e02027981 */ /* 0x002ea4000c1e1b00 */
[----:B--2---:R-:W-:-:S04]  /*1040*/  ISETP.NE.U32.AND P0, PT, R2, RZ, PT ;  /* 0x000000ff0200720c */ /* 0x004fc80003f05070 */
[----:B------:R-:W-:-:S13]  /*1050*/  ISETP.NE.AND.EX P0, PT, R3, RZ, PT, P0 ;  /* 0x000000ff0300720c */ /* 0x000fda0003f05300 */
[----:B------:R-:W-:Y:S05]  /*1060*/  @!P0 BRA `(.L_x_11) ;  /* 0x00000000000c8947 */ /* 0x000fea0003800000 */
[----:B------:R-:W2:Y:S02]  /*1070*/  LD.E R2, desc[UR14][R2.64] ;  /* 0x0000000e02027980 */ /* 0x000ea4000c101900 */
[----:B--2---:R-:W-:Y:S01]  /*1080*/  R2UR UR20, R2 ;  /* 0x00000000021472ca */ /* 0x004fe200000e0000 */
[----:B------:R-:W-:-:S14]  /*1090*/  BRA `(.L_x_12) ;  /* 0x0000000000247947 */ /* 0x000fdc0003800000 */
.L_x_11:
[----:B------:R-:W-:Y:S02]  /*10a0*/  ULDC.64 UR4, c[0x0][0x588] ;  /* 0x0001620000047ab9 */ /* 0x000fe40000000a00 */
[----:B------:R-:W-:-:S04]  /*10b0*/  ISETP.NE.U32.AND P0, PT, RZ, UR4, PT ;  /* 0x00000004ff007c0c */ /* 0x000fc8000bf05070 */
[----:B------:R-:W-:-:S13]  /*10c0*/  ISETP.NE.AND.EX P0, PT, RZ, UR5, PT, P0 ;  /* 0x00000005ff007c0c */ /* 0x000fda000bf05300 */
[----:B------:R-:W-:Y:S05]  /*10d0*/  @!P0 BRA `(.L_x_13) ;  /* 0x0000000000108947 */ /* 0x000fea0003800000 */
[----:B-1----:R-:W1:Y:S02]  /*10e0*/  LDC.64 R2, c[0x0][0x588] ;  /* 0x00016200ff027b82 */ /* 0x002e640000000a00 */
[----:B-1----:R-:W2:Y:S02]  /*10f0*/  LDG.E R2, desc[UR14][R2.64] ;  /* 0x0000000e02027981 */ /* 0x002ea4000c1e1900 */
[----:B--2---:R-:W-:Y:S01]  /*1100*/  R2UR UR20, R2 ;  /* 0x00000000021472ca */ /* 0x004fe200000e0000 */
[----:B------:R-:W-:-:S14]  /*1110*/  BRA `(.L_x_12) ;  /* 0x0000000000047947 */ /* 0x000fdc0003800000 */
.L_x_13:
[----:B------:R-:W-:-:S05]  /*1120*/  ULDC UR20, c[0x0][0x580] ;  /* 0x0001600000147ab9 */ /* 0x000fca0000000800 */
.L_x_12:
[----:B------:R-:W-:Y:S02]  /*1130*/  ULDC.64 UR4, c[0x0][0x5a0] ;  /* 0x0001680000047ab9 */ /* 0x000fe40000000a00 */
        /* <DEDUP_REMOVED lines=11> */
.L_x_14:
        /* <DEDUP_REMOVED lines=8> */
.L_x_16:
[----:B------:R-:W-:-:S05]  /*1270*/  ULDC UR21, c[0x0][0x584] ;  /* 0x0001610000157ab9 */ /* 0x000fca0000000800 */
.L_x_15:
[----:B------:R-:W-:-:S13]  /*1280*/  LOP3.LUT P0, RZ, R0, 0xff, RZ, 0xc0, !PT ;  /* 0x000000ff00ff7812 */ /* 0x000fda000780c0ff */
[----:B------:R-:W-:Y:S05]  /*1290*/  @!P0 EXIT ;  /* 0x000000000000894d */ /* 0x000fea0003800000 */
[----:B------:R-:W-:Y:S01]  /*12a0*/  ULDC UR4, c[0x0][0x28c] ;  /* 0x0000a30000047ab9 */ /* 0x000fe20000000800 */
[----:B------:R-:W-:Y:S02]  /*12b0*/  ULOP3.LUT UR22, UR13, 0x1, URZ, 0xfc, !UPT ;  /* 0x000000010d167892 */ /* 0x000fe4000f8efc3f */
[----:B------:R-:W-:-:S04]  /*12c0*/  UIADD3 UR4, UR4, 0x3f, URZ ;  /* 0x0000003f04047890 */ /* 0x000fc8000fffe03f */
[----:B------:R-:W-:-:S04]  /*12d0*/  USHF.R.S32.HI UR5, URZ, 0x1f, UR4 ;  /* 0x0000001f3f057899 */ /* 0x000fc80008011404 */
[----:B------:R-:W-:-:S03]  /*12e0*/  ULEA.HI UR5, UR5, UR4, URZ, 0x6 ;  /* 0x0000000405057291 */ /* 0x000fc6000f8f303f */
[----:B------:R-:W-:Y:S01]  /*12f0*/  UMOV UR4, URZ ;  /* 0x0000003f00047c82 */ /* 0x000fe20008000000 */
[----:B------:R-:W-:-:S03]  /*1300*/  USHF.R.S32.HI UR9, URZ, 0x6, UR5 ;  /* 0x000000063f097899 */ /* 0x000fc60008011405 */
[----:B------:R-:W-:-:S09]  /*1310*/  UMOV UR5, URZ ;  /* 0x0000003f00057c82 */ /* 0x000fd20008000000 */
.L_x_555:
[----:B------:R-:W-:Y:S01]  /*1320*/  STL [R1+0x450], RZ ;  /* 0x000450ff01007387 */ /* 0x000fe20000100800 */
[----:B--2---:R-:W2:Y:S01]  /*1330*/  S2UR UR18, SR_CgaCtaId ;  /* 0x00000000001279c3 */ /* 0x004ea20000008800 */
[----:B------:R-:W-:Y:S01]  /*1340*/  UMOV UR17, 0x400 ;  /* 0x0000040000117882 */ /* 0x000fe20000000000 */
[----:B------:R-:W-:Y:S01]  /*1350*/  UMOV UR6, URZ ;  /* 0x0000003f00067c82 */ /* 0x000fe20008000000 */
[----:B------:R-:W-:Y:S01]  /*1360*/  STL [R1+0x44c], RZ ;  /* 0x00044cff01007387 */ /* 0x000fe20000100800 */
[----:B------:R-:W-:Y:S01]  /*1370*/  UMOV UR7, URZ ;  /* 0x0000003f00077c82 */ /* 0x000fe20008000000 */
[----:B------:R-:W-:Y:S01]  /*1380*/  UMOV UR8, URZ ;  /* 0x0000003f00087c82 */ /* 0x000fe20008000000 */
[----:B------:R-:W-:Y:S01]  /*1390*/  UMOV UR23, UR5 ;  /* 0x0000000500177c82 */ /* 0x000fe20008000000 */
[----:B------:R-:W-:Y:S01]  /*13a0*/  STL [R1+0x448], RZ ;  /* 0x000448ff01007387 */ /* 0x000fe20000100800 */
[----:B-1-3--:R-:W1:Y:S01]  /*13b0*/  LDC R2, c[0x0][0x28c] ;  /* 0x0000a300ff027b82 */ /* 0x00ae620000000800 */
[----:B------:R-:W-:-:S02]  /*13c0*/  CS2R R236, SRZ ;  /* 0x0000000000ec7805 */ /* 0x000fc4000001ff00 */
[----:B------:R-:W-:Y:S01]  /*13d0*/  CS2R R234, SRZ ;  /* 0x0000000000ea7805 */ /* 0x000fe2000001ff00 */
[----:B------:R-:W-:Y:S01]  /*13e0*/  STL [R1+0x444], RZ ;  /* 0x000444ff01007387 */ /* 0x000fe20000100800 */
[----:B------:R-:W-:Y:S02]  /*13f0*/  CS2R R232, SRZ ;  /* 0x0000000000e87805 */ /* 0x000fe4000001ff00 */
[----:B------:R-:W-:Y:S02]  /*1400*/  CS2R R230, SRZ ;  /* 0x0000000000e67805 */ /* 0x000fe4000001ff00 */
[----:B------:R-:W-:Y:S01]  /*1410*/  CS2R R228, SRZ ;  /* 0x0000000000e47805 */ /* 0x000fe2000001ff00 */
[----:B------:R-:W-:Y:S01]  /*1420*/  STL [R1+0x440], RZ ;  /* 0x000440ff01007387 */ /* 0x000fe20000100800 */
[----:B------:R-:W-:Y:S02]  /*1430*/  CS2R R226, SRZ ;  /* 0x0000000000e27805 */ /* 0x000fe4000001ff00 */
        /* <DEDUP_REMOVED lines=15> */
[----:B-1----:R-:W-:Y:S02]  /*1530*/  ISETP.GE.AND P0, PT, R2, 0x1, PT ;  /* 0x000000010200780c */ /* 0x002fe40003f06270 */
        /* <DEDUP_REMOVED lines=39> */
[----:B0-----:R-:W-:Y:S02]  /*17b0*/  CS2R R16, SRZ ;  /* 0x0000000000107805 */ /* 0x001fe4000001ff00 */
[----:B------:R-:W-:-:S02]  /*17c0*/  CS2R R14, SRZ ;  /* 0x00000000000e7805 */ /* 0x000fc4000001ff00 */
[----:B------:R-:W-:Y:S01]  /*17d0*/  CS2R R12, SRZ ;  /* 0x00000000000c7805 */ /* 0x000fe2000001ff00 */
[----:B------:R-:W-:Y:S01]  /*17e0*/  STL [R1+0x404], RZ ;  /* 0x000404ff01007387 */ /* 0x000fe20000100800 */
[----:B------:R-:W-:Y:S02]  /*17f0*/  CS2R R10, SRZ ;  /* 0x00000000000a7805 */ /* 0x000fe4000001ff00 */
[----:B------:R-:W-:Y:S02]  /*1800*/  CS2R R8, SRZ ;  /* 0x0000000000087805 */ /* 0x000fe4000001ff00 */
[----:B------:R-:W-:Y:S01]  /*1810*/  CS2R R6, SRZ ;  /* 0x0000000000067805 */ /* 0x000fe2000001ff00 */
[----:B------:R-:W-:Y:S01]  /*1820*/  STL [R1+0x400], RZ ;  /* 0x000400ff01007387 */ /* 0x000fe20000100800 */
[----:B------:R-:W-:Y:S01]  /*1830*/  CS2R R4, SRZ ;  /* 0x0000000000047805 */ /* 0x000fe2000001ff00 */
[----:B------:R-:W-:Y:S01]  /*1840*/  IMAD.MOV.U32 R3, RZ, RZ, RZ ;  /* 0x000000ffff037224 */ /* 0x000fe200078e00ff */
[----:B------:R-:W-:Y:S01]  /*1850*/  CS2R R24, SRZ ;  /* 0x0000000000187805 */ /* 0x000fe2000001ff00 */
[----:B------:R-:W-:Y:S01]  /*1860*/  STL [R1+0x3fc], RZ ;  /* 0x0003fcff01007387 */ /* 0x000fe20000100800 */
[----:B------:R-:W-:-:S02]  /*1870*/  CS2R R26, SRZ ;  /* 0x00000000001a7805 */ /* 0x000fc4000001ff00 */
[----:B------:R-:W-:Y:S02]  /*1880*/  CS2R R28, SRZ ;  /* 0x00000000001c7805 */ /* 0x000fe4000001ff00 */
[----:B------:R-:W-:Y:S01]  /*1890*/  CS2R R30, SRZ ;  /* 0x00000000001e7805 */ /* 0x000fe2000001ff00 */
[----:B------:R-:W-:Y:S01]  /*18a0*/  STL [R1+0x3f8], RZ ;  /* 0x0003f8ff01007387 */ /* 0x000fe20000100800 */
[----:B------:R-:W-:Y:S02]  /*18b0*/  CS2R R32, SRZ ;  /* 0x0000000000207805 */ /* 0x000fe4000001ff00 */
[----:B------:R-:W-:Y:S02]  /*18c0*/  CS2R R34, SRZ ;  /* 0x0000000000227805 */ /* 0x000fe4000001ff00 */
        /* <DEDUP_REMOVED lines=77> */
[----:B------:R-:W-:Y:S04]  /*1da0*/  STL [R1+0x3a8], RZ ;  /* 0x0003a8ff01007387 */ /* 0x000fe80000100800 */
        /* <DEDUP_REMOVED lines=106> */
[----:B------:R-:W-:Y:S04]  /*2450*/  STL [R1], RZ ;  /* 0x000000ff01007387 */ /* 0x000fe80000100800 */
        /* <DEDUP_REMOVED lines=39> */
[----:B------:R-:W-:Y:S01]  /*26d0*/  STL [R1+0xa0], RZ ;  /* 0x0000a0ff01007387 */ /* 0x000fe20000100800 */
[----:B------:R-:W0:Y:S03]  /*26e0*/  S2R R0, SR_TID.X ;  /* 0x0000000000007919 */ /* 0x000e260000002100 */
        /* <DEDUP_REMOVED lines=8> */
[----:B0-----:R-:W-:-:S03]  /*2770*/  LOP3.LUT R0, R0, 0x80, RZ, 0xc0, !PT ;  /* 0x0000008000007812 */ /* 0x001fc600078ec0ff */
[----:B------:R-:W-:Y:S01]  /*2780*/  STL [R1+0xc4], RZ ;  /* 0x0000c4ff01007387 */ /* 0x000fe20000100800 */
[----:B------:R-:W-:-:S03]  /*2790*/  SHF.R.U32.HI R0, RZ, 0x7, R0 ;  /* 0x00000007ff007819 */ /* 0x000fc60000011600 */
        /* <DEDUP_REMOVED lines=33> */
[----:B------:R-:W0:Y:S04]  /*29b0*/  SHFL.IDX PT, R0, R0, RZ, 0x1f ;  /* 0x00001fff00007589 */ /* 0x000e2800000e0000 */
[----:B------:R1:W-:Y:S04]  /*29c0*/  STL [R1+0x14c], RZ ;  /* 0x00014cff01007387 */ /* 0x0003e80000100800 */
[----:B------:R1:W-:Y:S04]  /*29d0*/  STL [R1+0x150], RZ ;  /* 0x000150ff01007387 */ /* 0x0003e80000100800 */
[----:B------:R1:W-:Y:S04]  /*29e0*/  STL [R1+0x154], RZ ;  /* 0x000154ff01007387 */ /* 0x0003e80000100800 */
[----:B------:R1:W-:Y:S04]  /*29f0*/  STL [R1+0x158], RZ ;  /* 0x000158ff01007387 */ /* 0x0003e80000100800 */
[----:B------:R1:W-:Y:S04]  /*2a00*/  STL [R1+0x15c], RZ ;  /* 0x00015cff01007387 */ /* 0x0003e80000100800 */
[----:B------:R1:W-:Y:S01]  /*2a10*/  STL [R1+0x160], RZ ;  /* 0x000160ff01007387 */ /* 0x0003e20000100800 */
[----:B0-----:R-:W-:Y:S01]  /*2a20*/  R2UR UR12, R0 ;  /* 0x00000000000c72ca */ /* 0x001fe200000e0000 */
[----:B------:R-:W-:-:S02]  /*2a30*/  IMAD.U32 R0, RZ, RZ, UR4 ;  /* 0x00000004ff007e24 */ /* 0x000fc4000f8e00ff */
[----:B------:R1:W-:Y:S04]  /*2a40*/  STL [R1+0x164], RZ ;  /* 0x000164ff01007387 */ /* 0x0003e80000100800 */
[----:B------:R1:W-:Y:S04]  /*2a50*/  STL [R1+0x168], RZ ;  /* 0x000168ff01007387 */ /* 0x0003e80000100800 */
[----:B------:R1:W-:Y:S02]  /*2a60*/  STL [R1+0x16c], RZ ;  /* 0x00016cff01007387 */ /* 0x0003e40000100800 */
[----:B------:R-:W-:-:S02]  /*2a70*/  ULEA.HI UR11, UR12, UR12, URZ, 0x1 ;  /* 0x0000000c0c0b7291 */ /* 0x000fc4000f8f083f */
[----:B------:R1:W-:Y:S02]  /*2a80*/  STL [R1+0x170], RZ ;  /* 0x000170ff01007387 */ /* 0x0003e40000100800 */
[----:B------:R-:W-:Y:S02]  /*2a90*/  ULOP3.LUT UR16, UR11, 0xffffe, URZ, 0xc0, !UPT ;  /* 0x000ffffe0b107892 */ /* 0x000fe4000f8ec03f */
[----:B------:R1:W-:Y:S01]  /*2aa0*/  STL [R1+0x174], RZ ;  /* 0x000174ff01007387 */ /* 0x0003e20000100800 */
[----:B--2---:R-:W-:Y:S02]  /*2ab0*/  ULEA UR11, UR18, UR17, 0x18 ;  /* 0x00000011120b7291 */ /* 0x004fe4000f8ec03f */
[----:B------:R-:W-:Y:S01]  /*2ac0*/  UIADD3 UR16, UR12, -UR16, URZ ;  /* 0x800000100c107290 */ /* 0x000fe2000fffe03f */
[----:B------:R1:W-:Y:S03]  /*2ad0*/  STL [R1+0x178], RZ ;  /* 0x000178ff01007387 */ /* 0x0003e60000100800 */
[----:B------:R-:W-:Y:S01]  /*2ae0*/  ULEA UR16, UR16, UR11, 0xc ;  /* 0x0000000b10107291 */ /* 0x000fe2000f8e603f */
[----:B------:R1:W-:Y:S03]  /*2af0*/  STL [R1+0x17c], RZ ;  /* 0x00017cff01007387 */ /* 0x0003e60000100800 */
[----:B------:R-:W-:Y:S01]  /*2b00*/  UIADD3 UR16, UR16, 0x100, URZ ;  /* 0x0000010010107890 */ /* 0x000fe2000fffe03f */
[----:B------:R1:W-:Y:S03]  /*2b10*/  STL [R1+0x180], RZ ;  /* 0x000180ff01007387 */ /* 0x0003e60000100800 */
[----:B------:R-:W-:Y:S01]  /*2b20*/  USHF.R.U32.HI UR12, URZ, 0x4, UR16 ;  /* 0x000000043f0c7899 */ /* 0x000fe20008011610 */
[----:B------:R1:W-:Y:S03]  /*2b30*/  STL [R1+0x184], RZ ;  /* 0x000184ff01007387 */ /* 0x0003e60000100800 */
[----:B------:R-:W-:Y:S01]  /*2b40*/  ULOP3.LUT UR12, UR12, 0x3fff, URZ, 0xc0, !UPT ;  /* 0x00003fff0c0c7892 */ /* 0x000fe2000f8ec03f */
[----:B------:R1:W-:Y:S04]  /*2b50*/  STL [R1+0x188], RZ ;  /* 0x000188ff01007387 */ /* 0x0003e80000100800 */
        /* <DEDUP_REMOVED lines=28> */
[----:B------:R1:W-:Y:S01]  /*2d20*/  STL [R1+0x1fc], RZ ;  /* 0x0001fcff01007387 */ /* 0x0003e20000100800 */
[----:B------:R-:W-:Y:S05]  /*2d30*/  @!P0 BRA `(.L_x_17) ;  /* 0x0000004000c08947 */ /* 0x000fea0003800000 */
[----:B------:R-:W-:-:S06]  /*2d40*/  UISETP.NE.AND UP0, UPT, UR22, 0x3, UPT ;  /* 0x000000031600788c */ /* 0x000fcc000bf05270 */
[----:B------:R-:W-:-:S13]  /*2d50*/  PLOP3.LUT P1, PT, PT, PT, UP0, 0x80, 0x0 ;  /* 0x000000000000781c */ /* 0x000fda0003f2f008 */
[----:B------:R-:W-:Y:S05]  /*2d60*/  @!P1 BRA `(.L_x_18) ;  /* 0x0000000000049947 */ /* 0x000fea0003800000 */
[----:B------:R-:W-:Y:S01]  /*2d70*/  BPT.TRAP 0x1 ;  /* 0x000000040000795c */ /* 0x000fe20000300000 */
.L_x_18:
[----:B------:R-:W-:Y:S01]  /*2d80*/  ULEA UR6, UR5, UR11, 0x3 ;  /* 0x0000000b05067291 */ /* 0x000fe2000f8e183f */
[----:B------:R-:W-:-:S05]  /*2d90*/  IMAD.U32 R0, RZ, RZ, UR4 ;  /* 0x00000004ff007e24 */ /* 0x000fca000f8e00ff */
[----:B------:R-:W-:-:S04]  /*2da0*/  SHF.L.U32 R0, R0, 0x1f, RZ ;  /* 0x0000001f00007819 */ /* 0x000fc800000006ff */
[----:B------:R0:W2:Y:S01]  /*2db0*/  SYNCS.PHASECHK.TRANS64.TRYWAIT P0, [UR6], R0 ;  /* 0x00000000ff0075a7 */ /* 0x0000a20008000146 */
[----:B------:R-:W-:Y:S05]  /*2dc0*/  @!P1 BRA `(.L_x_19) ;  /* 0x0000000000049947 */ /* 0x000fea0003800000 */
[----:B------:R-:W-:Y:S01]  /*2dd0*/  BPT.TRAP 0x1 ;  /* 0x000000040000795c */ /* 0x000fe20000300000 */
.L_x_19:
[----:B--2---:R-:W-:Y:S05]  /*2de0*/  @P0 BRA `(.L_x_20) ;  /* 0x0000000000080947 */ /* 0x004fea0003800000 */
[----:B------:R-:W2:Y:S02]  /*2df0*/  SYNCS.PHASECHK.TRANS64.TRYWAIT P0, [UR6], R0 ;  /* 0x00000000ff0075a7 */ /* 0x000ea40008000146 */
[----:B--2---:R-:W-:Y:S05]  /*2e00*/  @!P0 BRA `(.L_x_21) ;  /* 0x0000022400d08947 */ /* 0x004fea0003800000 */
.L_x_20:
[----:B------:R-:W-:Y:S01]  /*2e10*/  UIADD3 UR6, UR11, 0x14100, URZ ;  /* 0x000141000b067890 */ /* 0x000fe2000fffe03f */
[----:B------:R-:W-:Y:S01]  /*2e20*/  WARPGROUP.ARRIVE ;  /* 0x00000000000079c5 */ /* 0x000fe20000000000 */
[----:B------:R-:W-:Y:S02]  /*2e30*/  ULOP3.LUT UR7, UR12, 0x10000, URZ, 0xfc, !UPT ;  /* 0x000100000c077892 */ /* 0x000fe4000f8efc3f */
[----:B------:R-:W-:Y:S02]  /*2e40*/  USHF.R.U32.HI UR6, URZ, 0x4, UR6 ;  /* 0x000000043f067899 */ /* 0x000fe40008011606 */
[----:B------:R-:W-:Y:S02]  /*2e50*/  ULEA UR7, UR5, UR7, 0xa ;  /* 0x0000000705077291 */ /* 0x000fe4000f8e503f */
[----:B------:R-:W-:Y:S01]  /*2e60*/  ULOP3.LUT UR6, UR6, 0x3fff, URZ, 0xc0, !UPT ;  /* 0x00003fff06067892 */ /* 0x000fe2000f8ec03f */
[----:B------:R-:W-:Y:S01]  /*2e70*/  UMOV UR17, 0x80000020 ;  /* 0x8000002000117882 */ /* 0x000fe20000000000 */
[----:B------:R-:W-:-:S02]  /*2e80*/  UMOV UR19, 0x80000020 ;  /* 0x8000002000137882 */ /* 0x000fc40000000000 */
[----:B------:R-:W-:Y:S01]  /*2e90*/  ULOP3.LUT UR6, UR6, 0x10000, URZ, 0xfc, !UPT ;  /* 0x0001000006067892 */ /* 0x000fe2000f8efc3f */
[----:B------:R-:W-:-:S03]  /*2ea0*/  UMOV UR16, UR7 ;  /* 0x0000000700107c82 */ /* 0x000fc60008000000 */
[----:B------:R-:W-:-:S03]  /*2eb0*/  ULEA UR8, UR5, UR6, 0xa ;  /* 0x0000000605087291 */ /* 0x000fc6000f8e503f */
[----:B------:R-:W-:-:S04]  /*2ec0*/  UMOV UR6, 0x2 ;  /* 0x0000000200067882 */ /* 0x000fc80000000000 */
[----:B------:R-:W-:Y:S02]  /*2ed0*/  UMOV UR18, UR8 ;  /* 0x0000000800127c82 */ /* 0x000fe40008000000 */
[----:B------:R-:W-:Y:S01]  /*2ee0*/  QGMMA.64x256x32.F32.E5M2.E5M2 R24, gdesc[UR16], RZ, !UPT, gsb0 ;  /* 0x03e00000101879f3 */ /* 0x000fe2000c0038ff */
[----:B------:R-:W-:Y:S01]  /*2ef0*/  UIADD3 UR16, UR7, 0x200, URZ ;  /* 0x0000020007107890 */ /* 0x000fe2000fffe03f */
[----:B------:R-:W-:Y:S01]  /*2f00*/  UMOV UR17, 0x80000020 ;  /* 0x8000002000117882 */ /* 0x000fe20000000000 */
[----:B------:R-:W-:Y:S02]  /*2f10*/  WARPGROUP.DEPBAR.LE gsb0, 0x0 ;  /* 0x00008000000079c5 */ /* 0x000fe40000010000 */
[----:B------:R-:W-:Y:S04]  /*2f20*/  STL.64 [R1], R24 ;  /* 0x0000001801007387 */ /* 0x000fe80000100a00 */
[----:B------:R-:W-:Y:S04]  /*2f30*/  STL.64 [R1+0x8], R26 ;  /* 0x0000081a01007387 */ /* 0x000fe80000100a00 */
        /* <DEDUP_REMOVED lines=61> */
[----:B------:R3:W-:Y:S02]  /*3310*/  STL.64 [R1+0x1f8], R150 ;  /* 0x0001f89601007387 */ /* 0x0007e40000100a00 */
[----:B---3--:R-:W-:-:S06]  /*3320*/  WARPGROUP.ARRIVE ;  /* 0x00000000000079c5 */ /* 0x008fcc0000000000 */
[----:B------:R-:W-:Y:S03]  /*3330*/  QGMMA.64x256x32.F32.E5M2.E5M2 R24, gdesc[UR16], RZ, !UPT, gsb0 ;  /* 0x03e00000101879f3 */ /* 0x000fe6000c0038ff */
[----:B------:R-:W-:Y:S02]  /*3340*/  WARPGROUP.DEPBAR.LE gsb0, 0x0 ;  /* 0x00008000000079c5 */ /* 0x000fe40000010000 */
        /* <DEDUP_REMOVED lines=21> */
[----:B------:R3:W-:Y:S04]  /*34a0*/  STL.64 [R1+0x478], R108 ;  /* 0x0004786c01007387 */ /* 0x0007e80000100a00 */
        /* <DEDUP_REMOVED lines=70> */
[----:B---3--:R-:W3:Y:S04]  /*3910*/  LDL.LU.64 R108, [R1] ;  /* 0x00000000016c7983 */ /* 0x008ee80000300a00 */
[----:B------:R-:W3:Y:S04]  /*3920*/  LDL.LU.64 R110, [R1+0x8] ;  /* 0x00000800016e7983 */ /* 0x000ee80000300a00 */
        /* <DEDUP_REMOVED lines=61> */
[----:B------:R-:W3:Y:S01]  /*3d00*/  LDL.LU.64 R234, [R1+0x1f8] ;  /* 0x0001f80001ea7983 */ /* 0x000ee20000300a00 */
[----:B------:R-:W-:-:S02]  /*3d10*/  UIADD3 UR16, UR7, 0x2, URZ ;  /* 0x0000000207107890 */ /* 0x000fc4000fffe03f */
[----:B------:R-:W-:Y:S01]  /*3d20*/  UIADD3 UR18, UR8, 0x2, URZ ;  /* 0x0000000208127890 */ /* 0x000fe2000fffe03f */
[----:B------:R-:W-:Y:S01]  /*3d30*/  STL [R1+0x338], RZ ;  /* 0x000338ff01007387 */ /* 0x000fe20000100800 */
[----:B------:R-:W-:Y:S01]  /*3d40*/  UMOV UR17, 0x80000020 ;  /* 0x8000002000117882 */ /* 0x000fe20000000000 */
[----:B------:R-:W-:Y:S02]  /*3d50*/  UMOV UR19, 0x80000020 ;  /* 0x8000002000137882 */ /* 0x000fe40000000000 */
        /* <DEDUP_REMOVED lines=25> */
[----:B---3--:R-:W-:-:S06]  /*3ef0*/  WARPGROUP.ARRIVE ;  /* 0x00000000000079c5 */ /* 0x008fcc0000000000 */
[----:B------:R-:W-:Y:S03]  /*3f00*/  QGMMA.64x256x32.F32.E5M2.E5M2 R108, gdesc[UR16], R108, gsb0 ;  /* 0x03e00000106c79f3 */ /* 0x000fe6000800386c */
[----:B------:R-:W-:Y:S02]  /*3f10*/  WARPGROUP.DEPBAR.LE gsb0, 0x0 ;  /* 0x00008000000079c5 */ /* 0x000fe40000010000 */
[----:B------:R-:W-:Y:S01]  /*3f20*/  STL.64 [R1], R108 ;  /* 0x0000006c01007387 */ /* 0x000fe20000100a00 */
[----:B------:R-:W-:Y:S01]  /*3f30*/  UIADD3 UR16, UR7, 0x202, URZ ;  /* 0x0000020207107890 */ /* 0x000fe2000fffe03f */
[----:B------:R-:W-:Y:S02]  /*3f40*/  IMAD.MOV.U32 R2, RZ, RZ, R234 ;  /* 0x000000ffff027224 */ /* 0x000fe400078e00ea */
[----:B------:R-:W-:Y:S01]  /*3f50*/  STL.64 [R1+0x8], R110 ;  /* 0x0000086e01007387 */ /* 0x000fe20000100a00 */
[----:B------:R-:W-:Y:S01]  /*3f60*/  UMOV UR17, 0x80000020 ;  /* 0x8000002000117882 */ /* 0x000fe20000000000 */
[----:B------:R-:W-:Y:S01]  /*3f70*/  ULDC UR7, c[0x0][0x50c] ;  /* 0x0001430000077ab9 */ /* 0x000fe20000000800 */
[----:B0-2---:R-:W-:Y:S01]  /*3f80*/  IMAD.MOV.U32 R0, RZ, RZ, R235 ;  /* 0x000000ffff007224 */ /* 0x005fe200078e00eb */
        /* <DEDUP_REMOVED lines=62> */
[----:B0-----:R-:W3:Y:S04]  /*4370*/  LDL.LU.64 R150, [R1+0x520] ;  /* 0x0005200001967983 */ /* 0x001ee80000300a00 */
        /* <DEDUP_REMOVED lines=21> */
[----:B------:R-:W-:Y:S01]  /*44d0*/  UISETP.NE.AND UP0, UPT, UR7, 0x2, UPT ;  /* 0x000000020700788c */ /* 0x000fe2000bf05270 */
[----:B------:R-:W-:-:S02]  /*44e0*/  CS2R R236, SRZ ;  /* 0x0000000000ec7805 */ /* 0x000fc4000001ff00 */
[----:B--2---:R-:W-:Y:S01]  /*44f0*/  CS2R R234, SRZ ;  /* 0x0000000000ea7805 */ /* 0x004fe2000001ff00 */
[----:B------:R0:W-:Y:S01]  /*4500*/  STL [R1+0x2d0], RZ ;  /* 0x0002d0ff01007387 */ /* 0x0001e20000100800 */
[----:B------:R-:W-:Y:S01]  /*4510*/  USEL UR7, URZ, 0x1, UP0 ;  /* 0x000000013f077887 */ /* 0x000fe20008000000 */
[----:B------:R-:W-:Y:S02]  /*4520*/  CS2R R232, SRZ ;  /* 0x0000000000e87805 */ /* 0x000fe4000001ff00 */
[----:B------:R-:W-:Y:S01]  /*4530*/  CS2R R230, SRZ ;  /* 0x0000000000e67805 */ /* 0x000fe2000001ff00 */
[----:B------:R0:W-:Y:S01]  /*4540*/  STL [R1+0x2cc], RZ ;  /* 0x0002ccff01007387 */ /* 0x0001e20000100800 */
[----:B------:R-:W-:Y:S02]  /*4550*/  CS2R R228, SRZ ;  /* 0x0000000000e47805 */ /* 0x000fe4000001ff00 */
[----:B------:R-:W-:Y:S02]  /*4560*/  CS2R R226, SRZ ;  /* 0x0000000000e27805 */ /* 0x000fe4000001ff00 */
[----:B------:R-:W-:Y:S01]  /*4570*/  ISETP.NE.AND P0, PT, RZ, UR7, PT ;  /* 0x00000007ff007c0c */ /* 0x000fe2000bf05270 */
[----:B------:R0:W-:Y:S01]  /*4580*/  STL [R1+0x2c8], RZ ;  /* 0x0002c8ff01007387 */ /* 0x0001e20000100800 */
[----:B------:R-:W-:-:S02]  /*4590*/  CS2R R224, SRZ ;  /* 0x0000000000e07805 */ /* 0x000fc4000001ff00 */
[----:B------:R-:W-:Y:S02]  /*45a0*/  CS2R R222, SRZ ;  /* 0x0000000000de7805 */ /* 0x000fe4000001ff00 */
[----:B------:R-:W-:Y:S01]  /*45b0*/  CS2R R220, SRZ ;  /* 0x0000000000dc7805 */ /* 0x000fe2000001ff00 */
[----:B------:R0:W-:Y:S01]  /*45c0*/  STL [R1+0x2c4], RZ ;  /* 0x0002c4ff01007387 */ /* 0x0001e20000100800 */
[----:B------:R-:W-:Y:S02]  /*45d0*/  CS2R R218, SRZ ;  /* 0x0000000000da7805 */ /* 0x000fe4000001ff00 */
[----:B------:R-:W-:Y:S02]  /*45e0*/  CS2R R216, SRZ ;  /* 0x0000000000d87805 */ /* 0x000fe4000001ff00 */
[----:B------:R-:W-:Y:S01]  /*45f0*/  CS2R R214, SRZ ;  /* 0x0000000000d67805 */ /* 0x000fe2000001ff00 */
        /* <DEDUP_REMOVED lines=54> */
[----:B------:R-:W-:Y:S01]  /*4960*/  CS2R R4, SRZ ;  /* 0x0000000000047805 */ /* 0x000fe2000001ff00 */
[----:B------:R-:W-:Y:S01]  /*4970*/  IMAD.MOV.U32 R3, RZ, RZ, RZ ;  /* 0x000000ffff037224 */ /* 0x000fe200078e00ff */
        /* <DEDUP_REMOVED lines=35> */
[----:B---3--:R-:W-:-:S06]  /*4bb0*/  WARPGROUP.ARRIVE ;  /* 0x00000000000079c5 */ /* 0x008fcc0000000000 */
[----:B------:R-:W-:Y:S03]  /*4bc0*/  QGMMA.64x256x32.F32.E5M2.E5M2 R24, gdesc[UR16], R24, gsb0 ;  /* 0x03e00000101879f3 */ /* 0x000fe60008003818 */
[----:B------:R-:W-:Y:S02]  /*4bd0*/  WARPGROUP.DEPBAR.LE gsb0, 0x0 ;  /* 0x00008000000079c5 */ /* 0x000fe40000010000 */
[----:B0-----:R-:W-:Y:S05]  /*4be0*/  @!P0 BRA `(.L_x_22) ;  /* 0x0000002000f88947 */ /* 0x001fea0003800000 */
[----:B------:R-:W2:Y:S04]  /*4bf0*/  LDL R3, [R1] ;  /* 0x0000000001037983 */ /* 0x000ea80000100800 */
[----:B------:R-:W3:Y:S04]  /*4c00*/  LDL R4, [R1+0x4] ;  /* 0x0000040001047983 */ /* 0x000ee80000100800 */
[----:B------:R-:W4:Y:S04]  /*4c10*/  LDL R5, [R1+0x8] ;  /* 0x0000080001057983 */ /* 0x000f280000100800 */
[----:B------:R-:W5:Y:S04]  /*4c20*/  LDL R6, [R1+0xc] ;  /* 0x00000c0001067983 */ /* 0x000f680000100800 */
        /* <DEDUP_REMOVED lines=101> */
[----:B------:R0:W-:Y:S04]  /*5280*/  STL [R1+0x4c4], R131 ;  /* 0x0004c48301007387 */ /* 0x0001e80000100800 */
[----:B0-----:R-:W5:Y:S04]  /*5290*/  LDL R131, [R1+0x1a4] ;  /* 0x0001a40001837983 */ /* 0x001f680000100800 */
        /* <DEDUP_REMOVED lines=39> */
[----:B0-----:R-:W5:Y:S01]  /*5510*/  LDL R151, [R1+0x1f4] ;  /* 0x0001f40001977983 */ /* 0x001f620000100800 */
[----:B------:R-:W-:-:S01]  /*5520*/  FADD R2, RZ, R2 ;  /* 0x00000002ff027221 */ /* 0x000fc20000000000 */
[----:B------:R-:W-:Y:S01]  /*5530*/  FADD R0, RZ, R0 ;  /* 0x00000000ff007221 */ /* 0x000fe20000000000 */
[----:B--2---:R-:W-:-:S01]  /*5540*/  FADD R3, RZ, R3 ;  /* 0x00000003ff037221 */ /* 0x004fc20000000000 */
[----:B---3--:R-:W-:Y:S01]  /*5550*/  FADD R4, RZ, R4 ;  /* 0x00000004ff047221 */ /* 0x008fe20000000000 */
[----:B----4-:R-:W-:-:S01]  /*5560*/  FADD R5, RZ, R5 ;  /* 0x00000005ff057221 */ /* 0x010fc20000000000 */
[----:B-----5:R-:W-:Y:S01]  /*5570*/  FADD R6, RZ, R6 ;  /* 0x00000006ff067221 */ /* 0x020fe20000000000 */
[----:B------:R-:W-:-:S01]  /*5580*/  FADD R7, RZ, R7 ;  /* 0x00000007ff077221 */ /* 0x000fc20000000000 */
[----:B------:R-:W-:Y:S01]  /*5590*/  FADD R8, RZ, R8 ;  /* 0x00000008ff087221 */ /* 0x000fe20000000000 */
        /* <DEDUP_REMOVED lines=13> */
[----:B------:R-:W2:Y:S01]  /*5670*/  LDL.LU R131, [R1+0x4c4] ;  /* 0x0004c40001837983 */ /* 0x000ea20000300800 */
        /* <DEDUP_REMOVED lines=13> */
[----:B------:R-:W3:Y:S01]  /*5750*/  LDL.LU R132, [R1+0x4c0] ;  /* 0x0004c00001847983 */ /* 0x000ee20000300800 */
        /* <DEDUP_REMOVED lines=16> */
[----:B------:R0:W-:Y:S01]  /*5860*/  STL [R1+0x200], R133 ;  /* 0x0002008501007387 */ /* 0x0001e20000100800 */
        /* <DEDUP_REMOVED lines=9> */
[----:B0-----:R-:W4:Y:S01]  /*5900*/  LDL.LU R133, [R1+0x4bc] ;  /* 0x0004bc0001857983 */ /* 0x001f220000300800 */
[----:B------:R-:W-:-:S01]  /*5910*/  FADD R184, RZ, R184 ;  /* 0x000000b8ffb87221 */ /* 0x000fc20000000000 */
[----:B------:R-:W-:Y:S01]  /*5920*/  FADD R185, RZ, R185 ;  /* 0x000000b9ffb97221 */ /* 0x000fe20000000000 */
[----:B------:R-:W-:-:S01]  /*5930*/  FADD R186, RZ, R186 ;  /* 0x000000baffba7221 */ /* 0x000fc20000000000 */
        /* <DEDUP_REMOVED lines=10> */
[----:B0-----:R-:W5:Y:S01]  /*59e0*/  LDL.LU R134, [R1+0x4b8] ;  /* 0x0004b80001867983 */ /* 0x001f620000300800 */
        /* <DEDUP_REMOVED lines=52> */
[----:B0-----:R-:W5:Y:S04]  /*5d30*/  LDL.LU R138, [R1+0x4a8] ;  /* 0x0004a800018a7983 */ /* 0x001f680000300800 */
[----:B------:R0:W-:Y:S01]  /*5d40*/  STL [R1+0x218], R139 ;  /* 0x0002188b01007387 */ /* 0x0001e20000100800 */
[----:B------:R-:W-:-:S03]  /*5d50*/  FADD R140, RZ, R140 ;  /* 0x0000008cff8c7221 */ /* 0x000fc60000000000 */
        /* <DEDUP_REMOVED lines=34> */
[----:B------:R0:W-:Y:S04]  /*5f80*/  STL [R1+0x248], R151 ;  /* 0x0002489701007387 */ /* 0x0001e80000100800 */
[----:B0-----:R-:W5:Y:S04]  /*5f90*/  LDL.LU R151, [R1+0x474] ;  /* 0x0004740001977983 */ /* 0x001f680000300800 */
[----:B------:R0:W-:Y:S04]  /*5fa0*/  STL [R1+0x24c], R2 ;  /* 0x00024c0201007387 */ /* 0x0001e80000100800 */
[----:B------:R1:W-:Y:S01]  /*5fb0*/  STL [R1+0x250], R0 ;  /* 0x0002500001007387 */ /* 0x0003e20000100800 */
[----:B0-----:R-:W-:-:S01]  /*5fc0*/  FADD R2, RZ, R24 ;  /* 0x00000018ff027221 */ /* 0x001fc20000000000 */
[----:B-1----:R-:W-:-:S04]  /*5fd0*/  FADD R0, RZ, R25 ;  /* 0x00000019ff007221 */ /* 0x002fc80000000000 */
        /* <DEDUP_REMOVED lines=211> */
[----:B--2---:R-:W-:-:S04]  /*6d10*/  FADD R0, RZ, R131 ;  /* 0x00000083ff007221 */ /* 0x004fc80000000000 */
[----:B------:R3:W-:Y:S04]  /*6d20*/  STL [R1+0x3fc], R2 ;  /* 0x0003fc0201007387 */ /* 0x0007e80000100800 */
[----:B------:R4:W-:Y:S01]  /*6d30*/  STL [R1+0x400], R0 ;  /* 0x0004000001007387 */ /* 0x0009e20000100800 */
[----:B---3--:R-:W-:-:S01]  /*6d40*/  FADD R2, RZ, R132 ;  /* 0x00000084ff027221 */ /* 0x008fc20000000000 */
[----:B----4-:R-:W-:-:S04]  /*6d50*/  FADD R0, RZ, R133 ;  /* 0x00000085ff007221 */ /* 0x010fc80000000000 */
[----:B------:R5:W-:Y:S04]  /*6d60*/  STL [R1+0x404], R2 ;  /* 0x0004040201007387 */ /* 0x000be80000100800 */
[----:B------:R0:W-:Y:S01]  /*6d70*/  STL [R1+0x408], R0 ;  /* 0x0004080001007387 */ /* 0x0001e20000100800 */
[----:B-----5:R-:W-:-:S01]  /*6d80*/  FADD R2, RZ, R134 ;  /* 0x00000086ff027221 */ /* 0x020fc20000000000 */
[----:B0-----:R-:W-:-:S04]  /*6d90*/  FADD R0, RZ, R135 ;  /* 0x00000087ff007221 */ /* 0x001fc80000000000 */
        /* <DEDUP_REMOVED lines=34> */
[----:B------:R-:W-:-:S05]  /*6fc0*/  UMOV UR6, URZ ;  /* 0x0000003f00067c82 */ /* 0x000fca0008000000 */
.L_x_22:
[----:B------:R-:W-:-:S04]  /*6fd0*/  UIADD3 UR23, UR5, 0x1, URZ ;  /* 0x0000000105177890 */ /* 0x000fc8000fffe03f */
[----:B------:R-:W-:-:S04]  /*6fe0*/  UISETP.NE.AND UP0, UPT, UR23, 0x5, UPT ;  /* 0x000000051700788c */ /* 0x000fc8000bf05270 */
[----:B------:R-:W-:Y:S02]  /*6ff0*/  USEL UR8, URZ, 0x1, UP0 ;  /* 0x000000013f087887 */ /* 0x000fe40008000000 */
[----:B------:R-:W-:Y:S02]  /*7000*/  USEL UR23, UR23, URZ, UP0 ;  /* 0x0000003f17177287 */ /* 0x000fe40008000000 */
[----:B------:R-:W-:-:S06]  /*7010*/  ULOP3.LUT UR8, UR4, UR8, URZ, 0x3c, !UPT ;  /* 0x0000000804087292 */ /* 0x000fcc000f8e3c3f */
[----:B0-----:R-:W-:Y:S01]  /*7020*/  IMAD.U32 R0, RZ, RZ, UR8 ;  /* 0x00000008ff007e24 */ /* 0x001fe2000f8e00ff */
[----:B------:R-:W-:-:S06]  /*7030*/  UMOV UR8, 0x1 ;  /* 0x0000000100087882 */ /* 0x000fcc0000000000 */
.L_x_17:
[----:B------:R-:W-:-:S04]  /*7040*/  UISETP.LT.AND UP0, UPT, UR9, 0x1, UPT ;  /* 0x000000010900788c */ /* 0x000fc8000bf01270 */
[----:B------:R-:W-:-:S04]  /*7050*/  USEL UR16, UR9, 0x1, UP0 ;  /* 0x0000000109107887 */ /* 0x000fc80008000000 */
[----:B------:R-:W-:-:S04]  /*7060*/  UIADD3 UR16, UR9, -UR16, URZ ;  /* 0x8000001009107290 */ /* 0x000fc8000fffe03f */
[----:B------:R-:W-:-:S06]  /*7070*/  UISETP.GE.AND UP0, UPT, UR16, 0x1, UPT ;  /* 0x000000011000788c */ /* 0x000fcc000bf06270 */
[----:B------:R-:W-:-:S13]  /*7080*/  PLOP3.LUT P0, PT, PT, PT, UP0, 0x80, 0x0 ;  /* 0x000000000000781c */ /* 0x000fda0003f0f008 */
[----:B------:R-:W-:Y:S05]  /*7090*/  @!P0 BRA `(.L_x_23) ;  /* 0x0000006000688947 */ /* 0x000fea0003800000 */
[----:B------:R-:W-:Y:S01]  /*70a0*/  UMOV UR24, UR16 ;  /* 0x0000001000187c82 */ /* 0x000fe20008000000 */
[----:B------:R-:W-:Y:S01]  /*70b0*/  UMOV UR25, UR5 ;  /* 0x0000000500197c82 */ /* 0x000fe20008000000 */
[----:B------:R-:W-:-:S05]  /*70c0*/  ULDC UR26, c[0x0][0x50c] ;  /* 0x00014300001a7ab9 */ /* 0x000fca0000000800 */
.L_x_31:
[----:B------:R-:W-:-:S06]  /*70d0*/  UISETP.NE.AND UP0, UPT, UR22, 0x3, UPT ;  /* 0x000000031600788c */ /* 0x000fcc000bf05270 */
[----:B------:R-:W-:-:S13]  /*70e0*/  PLOP3.LUT P1, PT, PT, PT, UP0, 0x80, 0x0 ;  /* 0x000000000000781c */ /* 0x000fda0003f2f008 */
[----:B------:R-:W-:Y:S05]  /*70f0*/  @!P1 BRA `(.L_x_24) ;  /* 0x0000000000049947 */ /* 0x000fea0003800000 */
[----:B------:R-:W-:Y:S01]  /*7100*/  BPT.TRAP 0x1 ;  /* 0x000000040000795c */ /* 0x000fe20000300000 */
.L_x_24:
[----:B------:R-:W0:Y:S01]  /*7110*/  S2UR UR16, SR_CgaCtaId ;  /* 0x00000000001079c3 */ /* 0x000e220000008800 */
[----:B------:R-:W-:Y:S01]  /*7120*/  UMOV UR11, 0x400 ;  /* 0x00000400000b7882 */ /* 0x000fe20000000000 */
[----:B------:R-:W-:Y:S01]  /*7130*/  SHF.L.U32 R2, R0, 0x1f, RZ ;  /* 0x0000001f00027819 */ /* 0x000fe200000006ff */
[----:B0-----:R-:W-:-:S04]  /*7140*/  ULEA UR11, UR16, UR11, 0x18 ;  /* 0x0000000b100b7291 */ /* 0x001fc8000f8ec03f */
[----:B------:R-:W-:-:S09]  /*7150*/  ULEA UR16, UR23, UR11, 0x3 ;  /* 0x0000000b17107291 */ /* 0x000fd2000f8e183f */
[----:B------:R0:W2:Y:S01]  /*7160*/  SYNCS.PHASECHK.TRANS64.TRYWAIT P0, [UR16], R2 ;  /* 0x00000002ff0075a7 */ /* 0x0000a20008000150 */
[----:B------:R-:W-:Y:S05]  /*7170*/  @!P1 BRA `(.L_x_25) ;  /* 0x0000000000049947 */ /* 0x000fea0003800000 */
[----:B------:R-:W-:Y:S01]  /*7180*/  BPT.TRAP 0x1 ;  /* 0x000000040000795c */ /* 0x000fe20000300000 */
.L_x_25:
[----:B--2---:R-:W-:Y:S05]  /*7190*/  @P0 BRA `(.L_x_26) ;  /* 0x0000000000080947 */ /* 0x004fea0003800000 */
[----:B------:R-:W2:Y:S02]  /*71a0*/  SYNCS.PHASECHK.TRANS64.TRYWAIT P0, [UR16], R2 ;  /* 0x00000002ff0075a7 */ /* 0x000ea40008000150 */
[----:B--2---:R-:W-:Y:S05]  /*71b0*/  @!P0 BRA `(.L_x_27) ;  /* 0x000001e000fc8947 */ /* 0x004fea0003800000 */
.L_x_26:
        /* <DEDUP_REMOVED lines=64> */
[----:B--2---:R-:W2:Y:S04]  /*75c0*/  LDL.LU.64 R108, [R1] ;  /* 0x00000000016c7983 */ /* 0x004ea80000300a00 */
[----:B------:R-:W2:Y:S04]  /*75d0*/  LDL.LU.64 R110, [R1+0x8] ;  /* 0x00000800016e7983 */ /* 0x000ea80000300a00 */
        /* <DEDUP_REMOVED lines=61> */
[----:B------:R-:W2:Y:S01]  /*79b0*/  LDL.LU.64 R234, [R1+0x1f8] ;  /* 0x0001f80001ea7983 */ /* 0x000ea20000300a00 */
[----:B------:R-:W-:-:S02]  /*79c0*/  UIADD3 UR16, UR11, 0x14100, URZ ;  /* 0x000141000b107890 */ /* 0x000fc4000fffe03f */
[----:B------:R-:W-:Y:S02]  /*79d0*/  UISETP.NE.AND UP0, UPT, UR7, URZ, UPT ;  /* 0x0000003f0700728c */ /* 0x000fe4000bf05270 */
[----:B------:R-:W-:Y:S02]  /*79e0*/  USHF.R.U32.HI UR16, URZ, 0x4, UR16 ;  /* 0x000000043f107899 */ /* 0x000fe40008011610 */
[----:B------:R-:W-:Y:S02]  /*79f0*/  USEL UR8, UR8, URZ, !UP0 ;  /* 0x0000003f08087287 */ /* 0x000fe4000c000000 */
[----:B------:R-:W-:Y:S02]  /*7a00*/  ULOP3.LUT UR16, UR16, 0x3fff, URZ, 0xc0, !UPT ;  /* 0x00003fff10107892 */ /* 0x000fe4000f8ec03f */
[----:B------:R-:W-:Y:S02]  /*7a10*/  UISETP.NE.U32.AND UP0, UPT, UR8, URZ, UPT ;  /* 0x0000003f0800728c */ /* 0x000fe4000bf05070 */
[----:B------:R-:W-:-:S02]  /*7a20*/  ULOP3.LUT UR7, UR12, 0x10000, URZ, 0xfc, !UPT ;  /* 0x000100000c077892 */ /* 0x000fc4000f8efc3f */
[----:B------:R-:W-:Y:S02]  /*7a30*/  ULOP3.LUT UR8, UR16, 0x10000, URZ, 0xfc, !UPT ;  /* 0x0001000010087892 */ /* 0x000fe4000f8efc3f */
[----:B------:R-:W-:Y:S02]  /*7a40*/  ULEA UR7, UR23, UR7, 0xa ;  /* 0x0000000717077291 */ /* 0x000fe4000f8e503f */
[----:B------:R-:W-:Y:S01]  /*7a50*/  ULEA UR8, UR23, UR8, 0xa ;  /* 0x0000000817087291 */ /* 0x000fe2000f8e503f */
[----:B------:R-:W-:Y:S01]  /*7a60*/  UMOV UR17, 0x80000020 ;  /* 0x8000002000117882 */ /* 0x000fe20000000000 */
[----:B------:R-:W-:-:S03]  /*7a70*/  UMOV UR19, 0x80000020 ;  /* 0x8000002000137882 */ /* 0x000fc60000000000 */
[----:B------:R-:W-:Y:S02]  /*7a80*/  UMOV UR16, UR7 ;  /* 0x0000000700107c82 */ /* 0x000fe40008000000 */
[----:B------:R-:W-:Y:S01]  /*7a90*/  UMOV UR18, UR8 ;  /* 0x0000000800127c82 */ /* 0x000fe20008000000 */
[----:B--2---:R-:W-:-:S06]  /*7aa0*/  WARPGROUP.ARRIVE ;  /* 0x00000000000079c5 */ /* 0x004fcc0000000000 */
[----:B------:R-:W-:Y:S03]  /*7ab0*/  QGMMA.64x256x32.F32.E5M2.E5M2 R108, gdesc[UR16], R108, UP0, gsb0 ;  /* 0x03e00000106c79f3 */ /* 0x000fe6000b80386c */
        /* <DEDUP_REMOVED lines=65> */
[----:B--2---:R-:W2:Y:S04]  /*7ed0*/  LDL.LU.64 R234, [R1+0x870] ;  /* 0x0008700001ea7983 */ /* 0x004ea80000300a00 */
[----:B------:R-:W3:Y:S04]  /*7ee0*/  LDL.LU.64 R232, [R1+0x868] ;  /* 0x0008680001e87983 */ /* 0x000ee80000300a00 */
[----:B------:R-:W4:Y:S04]  /*7ef0*/  LDL.LU.64 R230, [R1+0x860] ;  /* 0x0008600001e67983 */ /* 0x000f280000300a00 */
        /* <DEDUP_REMOVED lines=60> */
[----:B------:R-:W4:Y:S01]  /*82c0*/  LDL.LU.64 R108, [R1+0x678] ;  /* 0x00067800016c7983 */ /* 0x000f220000300a00 */
[----:B------:R-:W-:Y:S01]  /*82d0*/  UIADD3 UR16, UR7, 0x200, URZ ;  /* 0x0000020007107890 */ /* 0x000fe2000fffe03f */
[----:B------:R-:W-:-:S02]  /*82e0*/  UMOV UR17, 0x80000020 ;  /* 0x8000002000117882 */ /* 0x000fc40000000000 */
[----:B--2---:R-:W-:Y:S04]  /*82f0*/  STL.64 [R1+0x670], R234 ;  /* 0x000670ea01007387 */ /* 0x004fe80000100a00 */
[----:B---3--:R-:W-:Y:S04]  /*8300*/  STL.64 [R1+0x668], R232 ;  /* 0x000668e801007387 */ /* 0x008fe80000100a00 */
[----:B----4-:R-:W-:Y:S04]  /*8310*/  STL.64 [R1+0x660], R230 ;  /* 0x000660e601007387 */ /* 0x010fe80000100a00 */
        /* <DEDUP_REMOVED lines=38> */
[----:B------:R-:W-:Y:S01]  /*8580*/  STL.64 [R1+0x528], R152 ;  /* 0x0005289801007387 */ /* 0x000fe20000100a00 */
[----:B------:R-:W-:-:S06]  /*8590*/  WARPGROUP.ARRIVE ;  /* 0x00000000000079c5 */ /* 0x000fcc0000000000 */
[----:B------:R-:W-:Y:S03]  /*85a0*/  QGMMA.64x256x32.F32.E5M2.E5M2 R24, gdesc[UR16], R24, UP0, gsb0 ;  /* 0x03e00000101879f3 */ /* 0x000fe6000b803818 */
        /* <DEDUP_REMOVED lines=88> */
[----:B------:R-:W-:Y:S01]  /*8b30*/  UIADD3 UR18, UR8, 0x2, URZ ;  /* 0x0000000208127890 */ /* 0x000fe2000fffe03f */
[----:B------:R-:W-:Y:S01]  /*8b40*/  UMOV UR17, 0x80000020 ;  /* 0x8000002000117882 */ /* 0x000fe20000000000 */
[----:B------:R-:W-:Y:S01]  /*8b50*/  UMOV UR19, 0x80000020 ;  /* 0x8000002000137882 */ /* 0x000fe20000000000 */
[----:B--2---:R-:W-:-:S06]  /*8b60*/  WARPGROUP.ARRIVE ;  /* 0x00000000000079c5 */ /* 0x004fcc0000000000 */
[----:B------:R-:W-:Y:S03]  /*8b70*/  QGMMA.64x256x32.F32.E5M2.E5M2 R108, gdesc[UR16], R108, gsb0 ;  /* 0x03e00000106c79f3 */ /* 0x000fe6000800386c */
[----:B------:R-:W-:Y:S02]  /*8b80*/  WARPGROUP.DEPBAR.LE gsb0, 0x0 ;  /* 0x00008000000079c5 */ /* 0x000fe40000010000 */
[----:B------:R-:W-:Y:S01]  /*8b90*/  STL.64 [R1], R108 ;  /* 0x0000006c01007387 */ /* 0x000fe20000100a00 */
[----:B0-----:R-:W-:-:S03]  /*8ba0*/  IMAD.MOV.U32 R2, RZ, RZ, R108 ;  /* 0x000000ffff027224 */ /* 0x001fc600078e006c */
        /* <DEDUP_REMOVED lines=63> */
[----:B0-----:R0:W5:Y:S04]  /*8fa0*/  LDL.LU.64 R234, [R1+0x670] ;  /* 0x0006700001ea7983 */ /* 0x0011680000300a00 */
[----:B------:R0:W5:Y:S04]  /*8fb0*/  LDL.LU.64 R232, [R1+0x668] ;  /* 0x0006680001e87983 */ /* 0x0001680000300a00 */
        /* <DEDUP_REMOVED lines=62> */
[----:B------:R-:W-:Y:S01]  /*93a0*/  UIADD3 UR16, UR7, 0x202, URZ ;  /* 0x0000020207107890 */ /* 0x000fe2000fffe03f */
[----:B------:R-:W-:Y:S01]  /*93b0*/  UMOV UR17, 0x80000020 ;  /* 0x8000002000117882 */ /* 0x000fe20000000000 */
[----:B------:R-:W-:-:S04]  /*93c0*/  UIADD3 UR6, UR6, 0x2, URZ ;  /* 0x0000000206067890 */ /* 0x000fc8000fffe03f */
[----:B------:R-:W-:-:S04]  /*93d0*/  UISETP.NE.AND UP0, UPT, UR6, UR26, UPT ;  /* 0x0000001a0600728c */ /* 0x000fc8000bf05270 */
[----:B------:R-:W-:-:S06]  /*93e0*/  USEL UR7, URZ, 0x1, UP0 ;  /* 0x000000013f077887 */ /* 0x000fcc0008000000 */
[----:B------:R-:W-:Y:S01]  /*93f0*/  ISETP.NE.AND P0, PT, RZ, UR7, PT ;  /* 0x00000007ff007c0c */ /* 0x000fe2000bf05270 */
[----:B--2---:R-:W-:-:S06]  /*9400*/  WARPGROUP.ARRIVE ;  /* 0x00000000000079c5 */ /* 0x004fcc0000000000 */
[----:B------:R-:W-:Y:S03]  /*9410*/  QGMMA.64x256x32.F32.E5M2.E5M2 R24, gdesc[UR16], R24, gsb0 ;  /* 0x03e00000101879f3 */ /* 0x000fe60008003818 */
[----:B------:R-:W-:-:S03]  /*9420*/  WARPGROUP.DEPBAR.LE gsb0, 0x0 ;  /* 0x00008000000079c5 */ /* 0x000fc60000010000 */
[----:B0-----:R-:W-:Y:S05]  /*9430*/  @!P0 BRA `(.L_x_28) ;  /* 0x0000003c000c8947 */ /* 0x001fea0003800000 */
[----:B-----5:R0:W-:Y:S04]  /*9440*/  STL [R1+0x6a0], R225 ;  /* 0x0006a0e101007387 */ /* 0x0201e80000100800 */
[----:B------:R2:W-:Y:S01]  /*9450*/  STL [R1+0x69c], R226 ;  /* 0x00069ce201007387 */ /* 0x0005e20000100800 */
[----:B0-----:R-:W-:-:S03]  /*9460*/  IMAD.MOV.U32 R225, RZ, RZ, R2 ;  /* 0x000000ffffe17224 */ /* 0x001fc600078e0002 */
[----:B--2---:R-:W2:Y:S04]  /*9470*/  LDL R226, [R1+0x4] ;  /* 0x0000040001e27983 */ /* 0x004ea80000100800 */
[----:B------:R0:W-:Y:S04]  /*9480*/  STL [R1+0x698], R227 ;  /* 0x000698e301007387 */ /* 0x0001e80000100800 */
[----:B0-----:R-:W3:Y:S04]  /*9490*/  LDL R227, [R1+0x8] ;  /* 0x0000080001e37983 */ /* 0x001ee80000100800 */
[----:B------:R0:W-:Y:S04]  /*94a0*/  STL [R1+0x694], R228 ;  /* 0x000694e401007387 */ /* 0x0001e80000100800 */
[----:B0-----:R-:W4:Y:S04]  /*94b0*/  LDL R228, [R1+0xc] ;  /* 0x00000c0001e47983 */ /* 0x001f280000100800 */
        /* <DEDUP_REMOVED lines=209> */
[----:B0-----:R-:W4:Y:S04]  /*a1d0*/  LDL.LU R121, [R1+0x200] ;  /* 0x0002000001797983 */ /* 0x001f280000300800 */
        /* <DEDUP_REMOVED lines=14> */
[----:B------:R-:W4:Y:S04]  /*a2c0*/  LDL.LU R2, [R1+0x230] ;  /* 0x0002300001027983 */ /* 0x000f280000300800 */
        /* <DEDUP_REMOVED lines=38> */
[----:B------:R0:W-:Y:S01]  /*a530*/  STL [R1+0x484], R148 ;  /* 0x0004849401007387 */ /* 0x0001e20000100800 */
[----:B------:R-:W-:-:S03]  /*a540*/  FADD R3, R225, R3 ;  /* 0x00000003e1037221 */ /* 0x000fc60000000000 */
[----:B0-----:R-:W4:Y:S04]  /*a550*/  LDL.LU R148, [R1+0x214] ;  /* 0x0002140001947983 */ /* 0x001f280000300800 */
[----:B------:R0:W-:Y:S01]  /*a560*/  STL [R1+0x480], R149 ;  /* 0x0004809501007387 */ /* 0x0001e20000100800 */
[----:B--2---:R-:W-:-:S01]  /*a570*/  FADD R4, R226, R4 ;  /* 0x00000004e2047221 */ /* 0x004fc20000000000 */
[----:B---3--:R-:W-:Y:S02]  /*a580*/  FADD R5, R227, R5 ;  /* 0x00000005e3057221 */ /* 0x008fe40000000000 */
[----:B0-----:R-:W2:Y:S04]  /*a590*/  LDL R149, [R1+0x1f4] ;  /* 0x0001f40001957983 */ /* 0x001ea80000100800 */
[----:B------:R0:W-:Y:S01]  /*a5a0*/  STL [R1+0x47c], R150 ;  /* 0x00047c9601007387 */ /* 0x0001e20000100800 */
[----:B----4-:R-:W-:-:S01]  /*a5b0*/  FADD R6, R228, R6 ;  /* 0x00000006e4067221 */ /* 0x010fc20000000000 */
[----:B------:R-:W-:-:S02]  /*a5c0*/  FADD R7, R229, R7 ;  /* 0x00000007e5077221 */ /* 0x000fc40000000000 */
[----:B0-----:R-:W3:Y:S04]  /*a5d0*/  LDL R150, [R1+0x1c0] ;  /* 0x0001c00001967983 */ /* 0x001ee80000100800 */
[----:B------:R0:W-:Y:S01]  /*a5e0*/  STL [R1+0x478], R151 ;  /* 0x0004789701007387 */ /* 0x0001e20000100800 */
[----:B------:R-:W-:-:S01]  /*a5f0*/  FADD R8, R230, R8 ;  /* 0x00000008e6087221 */ /* 0x000fc20000000000 */
[----:B------:R-:W-:Y:S02]  /*a600*/  FADD R9, R231, R9 ;  /* 0x00000009e7097221 */ /* 0x000fe40000000000 */
[----:B0-----:R-:W4:Y:S04]  /*a610*/  LDL R151, [R1+0x1f0] ;  /* 0x0001f00001977983 */ /* 0x001f280000100800 */
[----:B------:R0:W-:Y:S01]  /*a620*/  STL [R1+0x474], R0 ;  /* 0x0004740001007387 */ /* 0x0001e20000100800 */
[----:B------:R-:W-:-:S01]  /*a630*/  FADD R10, R232, R10 ;  /* 0x0000000ae80a7221 */ /* 0x000fc20000000000 */
[----:B------:R-:W-:-:S02]  /*a640*/  FADD R11, R233, R11 ;  /* 0x0000000be90b7221 */ /* 0x000fc40000000000 */
[----:B0-----:R-:W2:Y:S04]  /*a650*/  LDL.LU R0, [R1+0x210] ;  /* 0x0002100001007983 */ /* 0x001ea80000300800 */
[----:B------:R-:W3:Y:S04]  /*a660*/  LDL.LU R225, [R1+0x6a0] ;  /* 0x0006a00001e17983 */ /* 0x000ee80000300800 */
[----:B------:R-:W4:Y:S04]  /*a670*/  LDL.LU R226, [R1+0x69c] ;  /* 0x00069c0001e27983 */ /* 0x000f280000300800 */
[----:B------:R-:W2:Y:S04]  /*a680*/  LDL.LU R227, [R1+0x698] ;  /* 0x0006980001e37983 */ /* 0x000ea80000300800 */
[----:B------:R-:W2:Y:S04]  /*a690*/  LDL.LU R228, [R1+0x694] ;  /* 0x0006940001e47983 */ /* 0x000ea80000300800 */
[----:B------:R-:W2:Y:S01]  /*a6a0*/  LDL.LU R229, [R1+0x690] ;  /* 0x0006900001e57983 */ /* 0x000ea20000300800 */
[----:B------:R-:W-:-:S03]  /*a6b0*/  FADD R12, R234, R12 ;  /* 0x0000000cea0c7221 */ /* 0x000fc60000000000 */
[----:B------:R-:W2:Y:S01]  /*a6c0*/  LDL.LU R230, [R1+0x68c] ;  /* 0x00068c0001e67983 */ /* 0x000ea20000300800 */
[----:B------:R-:W-:-:S03]  /*a6d0*/  FADD R13, R235, R13 ;  /* 0x0000000deb0d7221 */ /* 0x000fc60000000000 */
[----:B------:R-:W2:Y:S04]  /*a6e0*/  LDL.LU R231, [R1+0x688] ;  /* 0x0006880001e77983 */ /* 0x000ea80000300800 */
[----:B------:R-:W2:Y:S04]  /*a6f0*/  LDL.LU R232, [R1+0x684] ;  /* 0x0006840001e87983 */ /* 0x000ea80000300800 */
[----:B------:R-:W2:Y:S04]  /*a700*/  LDL.LU R233, [R1+0x680] ;  /* 0x0006800001e97983 */ /* 0x000ea80000300800 */
[----:B------:R-:W2:Y:S04]  /*a710*/  LDL.LU R234, [R1+0x67c] ;  /* 0x00067c0001ea7983 */ /* 0x000ea80000300800 */
[----:B------:R-:W2:Y:S01]  /*a720*/  LDL.LU R235, [R1+0x678] ;  /* 0x0006780001eb7983 */ /* 0x000ea20000300800 */
[----:B------:R-:W-:-:S01]  /*a730*/  FADD R14, R24, R14 ;  /* 0x0000000e180e7221 */ /* 0x000fc20000000000 */
[----:B------:R-:W-:Y:S01]  /*a740*/  FADD R15, R25, R15 ;  /* 0x0000000f190f7221 */ /* 0x000fe20000000000 */
[----:B------:R-:W-:-:S01]  /*a750*/  FADD R16, R26, R16 ;  /* 0x000000101a107221 */ /* 0x000fc20000000000 */
[----:B------:R-:W2:Y:S01]  /*a760*/  LDL.LU R24, [R1+0x674] ;  /* 0x0006740001187983 */ /* 0x000ea20000300800 */
[----:B------:R-:W-:-:S01]  /*a770*/  FADD R17, R27, R17 ;  /* 0x000000111b117221 */ /* 0x000fc20000000000 */
[----:B------:R-:W-:-:S02]  /*a780*/  FADD R18, R28, R18 ;  /* 0x000000121c127221 */ /* 0x000fc40000000000 */
[----:B------:R-:W2:Y:S01]  /*a790*/  LDL.LU R25, [R1+0x670] ;  /* 0x0006700001197983 */ /* 0x000ea20000300800 */
[----:B------:R-:W-:-:S03]  /*a7a0*/  FADD R19, R29, R19 ;  /* 0x000000131d137221 */ /* 0x000fc60000000000 */
        /* <DEDUP_REMOVED lines=155> */
[----:B---3--:R-:W-:-:S03]  /*b160*/  FADD R225, R107, R225 ;  /* 0x000000e16be17221 */ /* 0x008fc60000000000 */
[----:B------:R-:W3:Y:S01]  /*b170*/  LDL.LU R104, [R1+0x534] ;  /* 0x0005340001687983 */ /* 0x000ee20000300800 */
[----:B----4-:R-:W-:-:S03]  /*b180*/  FADD R226, R108, R226 ;  /* 0x000000e26ce27221 */ /* 0x010fc60000000000 */
[----:B------:R-:W4:Y:S01]  /*b190*/  LDL.LU R105, [R1+0x530] ;  /* 0x0005300001697983 */ /* 0x000f220000300800 */
[----:B--2---:R-:W-:-:S03]  /*b1a0*/  FADD R227, R109, R227 ;  /* 0x000000e36de37221 */ /* 0x004fc60000000000 */
        /* <DEDUP_REMOVED lines=15> */
[----:B------:R-:W-:-:S01]  /*b2a0*/  FADD R235, R117, R235 ;  /* 0x000000eb75eb7221 */ /* 0x000fc20000000000 */
[----:B------:R-:W-:Y:S02]  /*b2b0*/  FADD R121, R120, R121 ;  /* 0x0000007978797221 */ /* 0x000fe40000000000 */
[----:B------:R-:W2:Y:S01]  /*b2c0*/  LDL.LU R114, [R1+0x50c] ;  /* 0x00050c0001727983 */ /* 0x000ea20000300800 */
[----:B------:R-:W-:-:S03]  /*b2d0*/  FADD R236, R118, R236 ;  /* 0x000000ec76ec7221 */ /* 0x000fc60000000000 */
[----:B------:R-:W2:Y:S01]  /*b2e0*/  LDL.LU R115, [R1+0x508] ;  /* 0x0005080001737983 */ /* 0x000ea20000300800 */
[----:B------:R-:W-:-:S03]  /*b2f0*/  FADD R237, R119, R237 ;  /* 0x000000ed77ed7221 */ /* 0x000fc60000000000 */
[----:B------:R-:W2:Y:S01]  /*b300*/  LDL.LU R116, [R1+0x504] ;  /* 0x0005040001747983 */ /* 0x000ea20000300800 */
[----:B------:R-:W-:-:S03]  /*b310*/  FADD R123, R122, R123 ;  /* 0x0000007b7a7b7221 */ /* 0x000fc60000000000 */
[----:B------:R-:W2:Y:S04]  /*b320*/  LDL.LU R117, [R1+0x500] ;  /* 0x0005000001757983 */ /* 0x000ea80000300800 */
[----:B------:R-:W2:Y:S01]  /*b330*/  LDL.LU R118, [R1+0x4fc] ;  /* 0x0004fc0001767983 */ /* 0x000ea20000300800 */
[----:B------:R-:W-:-:S03]  /*b340*/  FADD R125, R124, R125 ;  /* 0x0000007d7c7d7221 */ /* 0x000fc60000000000 */
[----:B------:R-:W2:Y:S04]  /*b350*/  LDL.LU R119, [R1+0x4f8] ;  /* 0x0004f80001777983 */ /* 0x000ea80000300800 */
[----:B------:R-:W2:Y:S04]  /*b360*/  LDL.LU R120, [R1+0x4f4] ;  /* 0x0004f40001787983 */ /* 0x000ea80000300800 */
[----:B------:R0:W-:Y:S01]  /*b370*/  STL [R1+0x200], R121 ;  /* 0x0002007901007387 */ /* 0x0001e20000100800 */
[----:B------:R-:W-:-:S01]  /*b380*/  FADD R127, R126, R127 ;  /* 0x0000007f7e7f7221 */ /* 0x000fc20000000000 */
[----:B------:R-:W-:Y:S01]  /*b390*/  FADD R0, R128, R0 ;  /* 0x0000000080007221 */ /* 0x000fe20000000000 */
[----:B------:R-:W-:-:S01]  /*b3a0*/  FADD R148, R150, R148 ;  /* 0x0000009496947221 */ /* 0x000fc20000000000 */
[----:B0-----:R-:W2:Y:S04]  /*b3b0*/  LDL.LU R121, [R1+0x4f0] ;  /* 0x0004f00001797983 */ /* 0x001ea80000300800 */
        /* <DEDUP_REMOVED lines=9> */
[----:B------:R-:W-:-:S02]  /*b450*/  FADD R136, R137, R136 ;  /* 0x0000008889887221 */ /* 0x000fc40000000000 */
[----:B0-----:R-:W2:Y:S04]  /*b460*/  LDL.LU R125, [R1+0x4e0] ;  /* 0x0004e000017d7983 */ /* 0x001ea80000300800 */
[----:B------:R-:W2:Y:S04]  /*b470*/  LDL.LU R126, [R1+0x4dc] ;  /* 0x0004dc00017e7983 */ /* 0x000ea80000300800 */
[----:B------:R0:W-:Y:S01]  /*b480*/  STL [R1+0x20c], R127 ;  /* 0x00020c7f01007387 */ /* 0x0001e20000100800 */
[----:B------:R-:W-:-:S01]  /*b490*/  FADD R132, R134, R132 ;  /* 0x0000008486847221 */ /* 0x000fc20000000000 */
[----:B------:R-:W-:-:S02]  /*b4a0*/  FADD R2, R130, R2 ;  /* 0x0000000282027221 */ /* 0x000fc40000000000 */
[----:B0-----:R-:W2:Y:S04]  /*b4b0*/  LDL.LU R127, [R1+0x4d8] ;  /* 0x0004d800017f7983 */ /* 0x001ea80000300800 */
[----:B------:R-:W2:Y:S04]  /*b4c0*/  LDL.LU R128, [R1+0x4d4] ;  /* 0x0004d40001807983 */ /* 0x000ea80000300800 */
[----:B------:R-:W-:Y:S04]  /*b4d0*/  STL [R1+0x210], R0 ;  /* 0x0002100001007387 */ /* 0x000fe80000100800 */
[----:B------:R-:W-:Y:S04]  /*b4e0*/  STL [R1+0x214], R148 ;  /* 0x0002149401007387 */ /* 0x000fe80000100800 */
[----:B------:R-:W-:Y:S04]  /*b4f0*/  STL [R1+0x218], R144 ;  /* 0x0002189001007387 */ /* 0x000fe80000100800 */
[----:B------:R-:W-:Y:S04]  /*b500*/  STL [R1+0x21c], R142 ;  /* 0x00021c8e01007387 */ /* 0x000fe80000100800 */
[----:B------:R-:W-:Y:S04]  /*b510*/  STL [R1+0x220], R140 ;  /* 0x0002208c01007387 */ /* 0x000fe80000100800 */
[----:B------:R-:W-:Y:S04]  /*b520*/  STL [R1+0x224], R138 ;  /* 0x0002248a01007387 */ /* 0x000fe80000100800 */
[----:B------:R-:W3:Y:S04]  /*b530*/  LDL.LU R130, [R1+0x234] ;  /* 0x0002340001827983 */ /* 0x000ee80000300800 */
[----:B------:R-:W-:Y:S04]  /*b540*/  STL [R1+0x228], R136 ;  /* 0x0002288801007387 */ /* 0x000fe80000100800 */
[----:B------:R0:W-:Y:S04]  /*b550*/  STL [R1+0x22c], R132 ;  /* 0x00022c8401007387 */ /* 0x0001e80000100800 */
[----:B0-----:R-:W4:Y:S04]  /*b560*/  LDL.LU R132, [R1+0x238] ;  /* 0x0002380001847983 */ /* 0x001f280000300800 */
[----:B------:R-:W2:Y:S04]  /*b570*/  LDL.LU R134, [R1+0x23c] ;  /* 0x00023c0001867983 */ /* 0x000ea80000300800 */
[----:B------:R0:W-:Y:S04]  /*b580*/  STL [R1+0x230], R2 ;  /* 0x0002300201007387 */ /* 0x0001e80000100800 */
[----:B------:R-:W2:Y:S04]  /*b590*/  LDL.LU R136, [R1+0x240] ;  /* 0x0002400001887983 */ /* 0x000ea80000300800 */
        /* <DEDUP_REMOVED lines=11> */
[----:B0-----:R-:W2:Y:S04]  /*b650*/  LDL.LU R2, [R1+0x270] ;  /* 0x0002700001027983 */ /* 0x001ea80000300800 */
[----:B------:R-:W2:Y:S01]  /*b660*/  LDL.LU R0, [R1+0x274] ;  /* 0x0002740001007983 */ /* 0x000ea20000300800 */
[----:B---3--:R-:W-:-:S03]  /*b670*/  FADD R130, R129, R130 ;  /* 0x0000008281827221 */ /* 0x008fc60000000000 */
[----:B------:R-:W3:Y:S04]  /*b680*/  LDL.LU R129, [R1+0x4d0] ;  /* 0x0004d00001817983 */ /* 0x000ee80000300800 */
[----:B------:R0:W-:Y:S04]  /*b690*/  STL [R1+0x234], R130 ;  /* 0x0002348201007387 */ /* 0x0001e80000100800 */
[----:B0-----:R-:W3:Y:S01]  /*b6a0*/  LDL.LU R130, [R1+0x4cc] ;  /* 0x0004cc0001827983 */ /* 0x001ee20000300800 */
[----:B----4-:R-:W-:-:S03]  /*b6b0*/  FADD R132, R131, R132 ;  /* 0x0000008483847221 */ /* 0x010fc60000000000 */
[----:B------:R-:W4:Y:S01]  /*b6c0*/  LDL.LU R131, [R1+0x4c8] ;  /* 0x0004c80001837983 */ /* 0x000f220000300800 */
[----:B--2---:R-:W-:-:S03]  /*b6d0*/  FADD R134, R133, R134 ;  /* 0x0000008685867221 */ /* 0x004fc60000000000 */
[----:B------:R0:W-:Y:S01]  /*b6e0*/  STL [R1+0x238], R132 ;  /* 0x0002388401007387 */ /* 0x0001e20000100800 */
[----:B------:R-:W-:-:S03]  /*b6f0*/  FADD R136, R135, R136 ;  /* 0x0000008887887221 */ /* 0x000fc60000000000 */
[----:B0-----:R-:W2:Y:S01]  /*b700*/  LDL.LU R132, [R1+0x4c4] ;  /* 0x0004c40001847983 */ /* 0x001ea20000300800 */
[----:B------:R-:W-:-:S03]  /*b710*/  FADD R150, R151, R150 ;  /* 0x0000009697967221 */ /* 0x000fc60000000000 */
[----:B------:R-:W2:Y:S01]  /*b720*/  LDL.LU R133, [R1+0x4c0] ;  /* 0x0004c00001857983 */ /* 0x000ea20000300800 */
[----:B------:R-:W-:-:S03]  /*b730*/  FADD R148, R149, R148 ;  /* 0x0000009495947221 */ /* 0x000fc60000000000 */
[----:B------:R0:W-:Y:S01]  /*b740*/  STL [R1+0x23c], R134 ;  /* 0x00023c8601007387 */ /* 0x0001e20000100800 */
[----:B------:R-:W-:-:S01]  /*b750*/  FADD R146, R147, R146 ;  /* 0x0000009293927221 */ /* 0x000fc20000000000 */
[----:B------:R-:W-:Y:S02]  /*b760*/  FADD R144, R145, R144 ;  /* 0x0000009091907221 */ /* 0x000fe40000000000 */
[----:B0-----:R-:W2:Y:S01]  /*b770*/  LDL.LU R134, [R1+0x4bc] ;  /* 0x0004bc0001867983 */ /* 0x001ea20000300800 */
[----:B------:R-:W-:-:S03]  /*b780*/  FADD R143, R24, R143 ;  /* 0x0000008f188f7221 */ /* 0x000fc60000000000 */
[----:B------:R-:W2:Y:S01]  /*b790*/  LDL.LU R135, [R1+0x4b8] ;  /* 0x0004b80001877983 */ /* 0x000ea20000300800 */
[----:B------:R-:W-:-:S03]  /*b7a0*/  FADD R142, R25, R142 ;  /* 0x0000008e198e7221 */ /* 0x000fc60000000000 */
[----:B------:R0:W-:Y:S01]  /*b7b0*/  STL [R1+0x240], R136 ;  /* 0x0002408801007387 */ /* 0x0001e20000100800 */
[----:B------:R-:W-:-:S01]  /*b7c0*/  FADD R141, R26, R141 ;  /* 0x0000008d1a8d7221 */ /* 0x000fc20000000000 */
[----:B------:R-:W-:Y:S01]  /*b7d0*/  FADD R140, R27, R140 ;  /* 0x0000008c1b8c7221 */ /* 0x000fe20000000000 */
[----:B------:R-:W-:-:S01]  /*b7e0*/  FADD R139, R28, R139 ;  /* 0x0000008b1c8b7221 */ /* 0x000fc20000000000 */
[----:B0-----:R-:W2:Y:S01]  /*b7f0*/  LDL.LU R136, [R1+0x4b4] ;  /* 0x0004b40001887983 */ /* 0x001ea20000300800 */
[----:B------:R-:W-:-:S03]  /*b800*/  FADD R138, R29, R138 ;  /* 0x0000008a1d8a7221 */ /* 0x000fc60000000000 */
[----:B------:R0:W-:Y:S01]  /*b810*/  STL [R1+0x244], R150 ;  /* 0x0002449601007387 */ /* 0x0001e20000100800 */
[----:B------:R-:W-:-:S03]  /*b820*/  FADD R137, R30, R137 ;  /* 0x000000891e897221 */ /* 0x000fc60000000000 */
[----:B------:R1:W-:Y:S01]  /*b830*/  STL [R1+0x248], R148 ;  /* 0x0002489401007387 */ /* 0x0003e20000100800 */
[----:B------:R-:W-:-:S03]  /*b840*/  FADD R2, R31, R2 ;  /* 0x000000021f027221 */ /* 0x000fc60000000000 */
[----:B------:R1:W-:Y:S01]  /*b850*/  STL [R1+0x24c], R146 ;  /* 0x00024c9201007387 */ /* 0x0003e20000100800 */
[----:B------:R-:W-:-:S03]  /*b860*/  FADD R0, R32, R0 ;  /* 0x0000000020007221 */ /* 0x000fc60000000000 */
[----:B------:R1:W-:Y:S04]  /*b870*/  STL [R1+0x250], R144 ;  /* 0x0002509001007387 */ /* 0x0003e80000100800 */
[----:B------:R1:W-:Y:S04]  /*b880*/  STL [R1+0x254], R143 ;  /* 0x0002548f01007387 */ /* 0x0003e80000100800 */
[----:B------:R1:W-:Y:S04]  /*b890*/  STL [R1+0x258], R142 ;  /* 0x0002588e01007387 */ /* 0x0003e80000100800 */
[----:B------:R1:W-:Y:S04]  /*b8a0*/  STL [R1+0x25c], R141 ;  /* 0x00025c8d01007387 */ /* 0x0003e80000100800 */
[----:B------:R1:W-:Y:S04]  /*b8b0*/  STL [R1+0x260], R140 ;  /* 0x0002608c01007387 */ /* 0x0003e80000100800 */
[----:B------:R1:W-:Y:S04]  /*b8c0*/  STL [R1+0x264], R139 ;  /* 0x0002648b01007387 */ /* 0x0003e80000100800 */
[----:B------:R1:W-:Y:S04]  /*b8d0*/  STL [R1+0x268], R138 ;  /* 0x0002688a01007387 */ /* 0x0003e80000100800 */
[----:B------:R-:W3:Y:S04]  /*b8e0*/  LDL.LU R151, [R1+0x278] ;  /* 0x0002780001977983 */ /* 0x000ee80000300800 */
[----:B------:R1:W-:Y:S04]  /*b8f0*/  STL [R1+0x26c], R137 ;  /* 0x00026c8901007387 */ /* 0x0003e80000100800 */
[----:B0-----:R-:W4:Y:S04]  /*b900*/  LDL.LU R150, [R1+0x27c] ;  /* 0x00027c0001967983 */ /* 0x001f280000300800 */
[----:B------:R0:W-:Y:S04]  /*b910*/  STL [R1+0x270], R2 ;  /* 0x0002700201007387 */ /* 0x0001e80000100800 */
[----:B------:R-:W2:Y:S04]  /*b920*/  LDL.LU R149, [R1+0x280] ;  /* 0x0002800001957983 */ /* 0x000ea80000300800 */
[----:B------:R0:W-:Y:S04]  /*b930*/  STL [R1+0x274], R0 ;  /* 0x0002740001007387 */ /* 0x0001e80000100800 */
[----:B-1----:R-:W2:Y:S04]  /*b940*/  LDL.LU R148, [R1+0x284] ;  /* 0x0002840001947983 */ /* 0x002ea80000300800 */
        /* <DEDUP_REMOVED lines=13> */
[----:B---3--:R-:W-:-:S05]  /*ba20*/  FADD R151, R33, R151 ;  /* 0x0000009721977221 */ /* 0x008fca0000000000 */
[----:B------:R0:W-:Y:S01]  /*ba30*/  STL [R1+0x278], R151 ;  /* 0x0002789701007387 */ /* 0x0001e20000100800 */
[----:B----4-:R-:W-:-:S05]  /*ba40*/  FADD R150, R34, R150 ;  /* 0x0000009622967221 */ /* 0x010fca0000000000 */
[----:B------:R1:W-:Y:S01]  /*ba50*/  STL [R1+0x27c], R150 ;  /* 0x00027c9601007387 */ /* 0x0003e20000100800 */
[----:B--2---:R-:W-:-:S05]  /*ba60*/  FADD R149, R35, R149 ;  /* 0x0000009523957221 */ /* 0x004fca0000000000 */
[----:B------:R2:W-:Y:S01]  /*ba70*/  STL [R1+0x280], R149 ;  /* 0x0002809501007387 */ /* 0x0005e20000100800 */
[----:B------:R-:W-:-:S01]  /*ba80*/  FADD R148, R36, R148 ;  /* 0x0000009424947221 */ /* 0x000fc20000000000 */
[----:B------:R-:W-:-:S04]  /*ba90*/  FADD R147, R37, R147 ;  /* 0x0000009325937221 */ /* 0x000fc80000000000 */
[----:B------:R3:W-:Y:S01]  /*baa0*/  STL [R1+0x284], R148 ;  /* 0x0002849401007387 */ /* 0x0007e20000100800 */
[----:B------:R-:W-:-:S03]  /*bab0*/  FADD R146, R38, R146 ;  /* 0x0000009226927221 */ /* 0x000fc60000000000 */
        /* <DEDUP_REMOVED lines=20> */
[----:B0-----:R-:W4:Y:S01]  /*bc00*/  LDL.LU R151, [R1+0x2bc] ;  /* 0x0002bc0001977983 */ /* 0x001f220000300800 */
[----:B------:R-:W-:-:S03]  /*bc10*/  FADD R0, R49, R0 ;  /* 0x0000000031007221 */ /* 0x000fc60000000000 */
[----:B------:R0:W-:Y:S04]  /*bc20*/  STL [R1+0x2b0], R137 ;  /* 0x0002b08901007387 */ /* 0x0001e80000100800 */
[----:B-1----:R-:W4:Y:S04]  /*bc30*/  LDL.LU R150, [R1+0x2c0] ;  /* 0x0002c00001967983 */ /* 0x002f280000300800 */
[----:B------:R1:W-:Y:S04]  /*bc40*/  STL [R1+0x2b4], R2 ;  /* 0x0002b40201007387 */ /* 0x0003e80000100800 */
[----:B--2---:R-:W2:Y:S04]  /*bc50*/  LDL.LU R149, [R1+0x2c4] ;  /* 0x0002c40001957983 */ /* 0x004ea80000300800 */
[----:B------:R1:W-:Y:S04]  /*bc60*/  STL [R1+0x2b8], R0 ;  /* 0x0002b80001007387 */ /* 0x0003e80000100800 */
[----:B---3--:R-:W3:Y:S04]  /*bc70*/  LDL.LU R148, [R1+0x2c8] ;  /* 0x0002c80001947983 */ /* 0x008ee80000300800 */
[----:B----4-:R-:W4:Y:S04]  /*bc80*/  LDL.LU R147, [R1+0x2cc] ;  /* 0x0002cc0001937983 */ /* 0x010f280000300800 */
[----:B------:R-:W4:Y:S04]  /*bc90*/  LDL.LU R146, [R1+0x2d0] ;  /* 0x0002d00001927983 */ /* 0x000f280000300800 */
        /* <DEDUP_REMOVED lines=8> */
[----:B0-----:R-:W4:Y:S04]  /*bd20*/  LDL.LU R137, [R1+0x2f4] ;  /* 0x0002f40001897983 */ /* 0x001f280000300800 */
[----:B-1----:R-:W4:Y:S04]  /*bd30*/  LDL.LU R2, [R1+0x2f8] ;  /* 0x0002f80001027983 */ /* 0x002f280000300800 */
[----:B------:R-:W4:Y:S01]  /*bd40*/  LDL.LU R0, [R1+0x2fc] ;  /* 0x0002fc0001007983 */ /* 0x000f220000300800 */
[----:B------:R-:W-:-:S01]  /*bd50*/  FADD R151, R50, R151 ;  /* 0x0000009732977221 */ /* 0x000fc20000000000 */
[----:B------:R-:W-:-:S04]  /*bd60*/  FADD R150, R51, R150 ;  /* 0x0000009633967221 */ /* 0x000fc80000000000 */
[----:B------:R0:W-:Y:S01]  /*bd70*/  STL [R1+0x2bc], R151 ;  /* 0x0002bc9701007387 */ /* 0x0001e20000100800 */
[----:B--2---:R-:W-:-:S03]  /*bd80*/  FADD R149, R52, R149 ;  /* 0x0000009534957221 */ /* 0x004fc60000000000 */
[----:B------:R1:W-:Y:S01]  /*bd90*/  STL [R1+0x2c0], R150 ;  /* 0x0002c09601007387 */ /* 0x0003e20000100800 */
[----:B---3--:R-:W-:-:S03]  /*bda0*/  FADD R148, R53, R148 ;  /* 0x0000009435947221 */ /* 0x008fc60000000000 */
[----:B------:R2:W-:Y:S01]  /*bdb0*/  STL [R1+0x2c4], R149 ;  /* 0x0002c49501007387 */ /* 0x0005e20000100800 */
[----:B----4-:R-:W-:-:S03]  /*bdc0*/  FADD R147, R54, R147 ;  /* 0x0000009336937221 */ /* 0x010fc60000000000 */
        /* <DEDUP_REMOVED lines=198> */
[----:B------:R-:W-:Y:S01]  /*ca30*/  STL [R1+0x3cc], R151 ;  /* 0x0003cc9701007387 */ /* 0x000fe20000100800 */
[----:B--2---:R-:W-:-:S03]  /*ca40*/  FADD R149, R120, R149 ;  /* 0x0000009578957221 */ /* 0x004fc60000000000 */
[----:B------:R-:W-:Y:S01]  /*ca50*/  STL [R1+0x3d0], R150 ;  /* 0x0003d09601007387 */ /* 0x000fe20000100800 */
[----:B---3--:R-:W-:-:S03]  /*ca60*/  FADD R148, R121, R148 ;  /* 0x0000009479947221 */ /* 0x008fc60000000000 */
[----:B------:R-:W-:Y:S01]  /*ca70*/  STL [R1+0x3d4], R149 ;  /* 0x0003d49501007387 */ /* 0x000fe20000100800 */
[----:B----4-:R-:W-:-:S03]  /*ca80*/  FADD R147, R122, R147 ;  /* 0x000000937a937221 */ /* 0x010fc60000000000 */
[----:B------:R-:W-:Y:S01]  /*ca90*/  STL [R1+0x3d8], R148 ;  /* 0x0003d89401007387 */ /* 0x000fe20000100800 */
[----:B------:R-:W-:-:S03]  /*caa0*/  FADD R146, R123, R146 ;  /* 0x000000927b927221 */ /* 0x000fc60000000000 */
        /* <DEDUP_REMOVED lines=18> */
[----:B------:R-:W-:Y:S04]  /*cbd0*/  STL [R1+0x400], R138 ;  /* 0x0004008a01007387 */ /* 0x000fe80000100800 */
[----:B------:R0:W-:Y:S04]  /*cbe0*/  STL [R1+0x404], R137 ;  /* 0x0004048901007387 */ /* 0x0001e80000100800 */
[----:B0-----:R-:W2:Y:S01]  /*cbf0*/  LDL.LU R137, [R1+0x410] ;  /* 0x0004100001897983 */ /* 0x001ea20000300800 */
[----:B------:R-:W-:-:S01]  /*cc00*/  FADD R2, R133, R2 ;  /* 0x0000000285027221 */ /* 0x000fc20000000000 */
[----:B------:R-:W-:-:S02]  /*cc10*/  FADD R0, R134, R0 ;  /* 0x0000000086007221 */ /* 0x000fc40000000000 */
[----:B------:R-:W3:Y:S04]  /*cc20*/  LDL.LU R138, [R1+0x414] ;  /* 0x00041400018a7983 */ /* 0x000ee80000300800 */
[----:B------:R-:W-:Y:S04]  /*cc30*/  STL [R1+0x408], R2 ;  /* 0x0004080201007387 */ /* 0x000fe80000100800 */
[----:B------:R-:W4:Y:S04]  /*cc40*/  LDL.LU R139, [R1+0x418] ;  /* 0x00041800018b7983 */ /* 0x000f280000300800 */
[----:B------:R0:W-:Y:S04]  /*cc50*/  STL [R1+0x40c], R0 ;  /* 0x00040c0001007387 */ /* 0x0001e80000100800 */
        /* <DEDUP_REMOVED lines=13> */
[----:B------:R-:W4:Y:S01]  /*cd30*/  LDL.LU R2, [R1+0x450] ;  /* 0x0004500001027983 */ /* 0x000f220000300800 */
[----:B--2---:R-:W-:-:S05]  /*cd40*/  FADD R137, R135, R137 ;  /* 0x0000008987897221 */ /* 0x004fca0000000000 */
[----:B------:R0:W-:Y:S04]  /*cd50*/  STL [R1+0x410], R137 ;  /* 0x0004108901007387 */ /* 0x0001e80000100800 */
[----:B0-----:R-:W4:Y:S01]  /*cd60*/  LDL.LU R137, [R1+0x4b0] ;  /* 0x0004b00001897983 */ /* 0x001f220000300800 */
[----:B---3--:R-:W-:-:S05]  /*cd70*/  FADD R138, R136, R138 ;  /* 0x0000008a888a7221 */ /* 0x008fca0000000000 */
[----:B------:R0:W-:Y:S04]  /*cd80*/  STL [R1+0x414], R138 ;  /* 0x0004148a01007387 */ /* 0x0001e80000100800 */
[----:B0-----:R-:W2:Y:S01]  /*cd90*/  LDL.LU R138, [R1+0x4ac] ;  /* 0x0004ac00018a7983 */ /* 0x001ea20000300800 */
[----:B----4-:R-:W-:-:S05]  /*cda0*/  FADD R139, R137, R139 ;  /* 0x0000008b898b7221 */ /* 0x010fca0000000000 */
[----:B------:R0:W-:Y:S04]  /*cdb0*/  STL [R1+0x418], R139 ;  /* 0x0004188b01007387 */ /* 0x0001e80000100800 */
[----:B0-----:R-:W3:Y:S01]  /*cdc0*/  LDL.LU R139, [R1+0x4a8] ;  /* 0x0004a800018b7983 */ /* 0x001ee20000300800 */
[----:B--2---:R-:W-:-:S05]  /*cdd0*/  FADD R140, R138, R140 ;  /* 0x0000008c8a8c7221 */ /* 0x004fca0000000000 */
[----:B------:R0:W-:Y:S04]  /*cde0*/  STL [R1+0x41c], R140 ;  /* 0x00041c8c01007387 */ /* 0x0001e80000100800 */
[----:B0-----:R-:W2:Y:S01]  /*cdf0*/  LDL.LU R140, [R1+0x4a4] ;  /* 0x0004a400018c7983 */ /* 0x001ea20000300800 */
[----:B---3--:R-:W-:-:S05]  /*ce00*/  FADD R141, R139, R141 ;  /* 0x0000008d8b8d7221 */ /* 0x008fca0000000000 */
        /* <DEDUP_REMOVED lines=34> */
[----:B0-----:R0:W5:Y:S01]  /*d030*/  LDL.LU R0, [R1+0x474] ;  /* 0x0004740001007983 */ /* 0x0011620000300800 */
[----:B------:R-:W-:Y:S01]  /*d040*/  UMOV UR6, URZ ;  /* 0x0000003f00067c82 */ /* 0x000fe20008000000 */
[----:B---3--:R-:W-:-:S05]  /*d050*/  FADD R2, R2, R151 ;  /* 0x0000009702027221 */ /* 0x008fca0000000000 */
[----:B------:R0:W-:Y:S02]  /*d060*/  STL [R1+0x450], R2 ;  /* 0x0004500201007387 */ /* 0x0001e40000100800 */
.L_x_28:
[----:B------:R-:W-:Y:S05]  /*d070*/  @!P1 BRA `(.L_x_29) ;  /* 0x0000000000049947 */ /* 0x000fea0003800000 */
[----:B------:R-:W-:Y:S01]  /*d080*/  BPT.TRAP 0x1 ;  /* 0x000000040000795c */ /* 0x000fe20000300000 */
.L_x_29:
[----:B0-----:R-:W2:Y:S04]  /*d090*/  LDL R2, [R1+0x454] ;  /* 0x0004540001027983 */ /* 0x001ea80000100800 */
[----:B-----5:R0:W-:Y:S04]  /*d0a0*/  STL [R1+0x474], R0 ;  /* 0x0004740001007387 */ /* 0x0201e80000100800 */
[----:B0-----:R-:W3:Y:S01]  /*d0b0*/  LDL R0, [R1+0x458] ;  /* 0x0004580001007983 */ /* 0x001ee20000100800 */
[----:B--2---:R-:W-:Y:S01]  /*d0c0*/  ISETP.NE.AND P0, PT, R2, RZ, PT ;  /* 0x000000ff0200720c */ /* 0x004fe20003f05270 */
[----:B------:R-:W-:-:S12]  /*d0d0*/  IMAD.U32 R2, RZ, RZ, UR25 ;  /* 0x00000019ff027e24 */ /* 0x000fd8000f8e00ff */
[----:B------:R-:W-:-:S05]  /*d0e0*/  @P0 LEA R2, R2, UR11, 0x3 ;  /* 0x0000000b02020c11 */ /* 0x000fca000f8e18ff */
[----:B------:R-:W-:-:S05]  /*d0f0*/  @P0 VIADD R2, R2, 0x28 ;  /* 0x0000002802020836 */ /* 0x000fca0000000000 */
[----:B---3--:R-:W-:Y:S02]  /*d100*/  @P0 PRMT R2, R0, 0x654, R2 ;  /* 0x0000065400020816 */ /* 0x008fe40000000002 */
[----:B------:R0:W5:Y:S01]  /*d110*/  LDL.LU R0, [R1+0x474] ;  /* 0x0004740001007983 */ /* 0x0001620000300800 */
[----:B------:R-:W-:Y:S01]  /*d120*/  UISETP.GT.U32.AND UP0, UPT, UR13, 0x1, UPT ;  /* 0x000000010d00788c */ /* 0x000fe2000bf04070 */
[----:B------:R0:W-:Y:S05]  /*d130*/  @P0 SYNCS.ARRIVE.TRANS64.RED.A1T0 RZ, [R2+URZ], RZ ;  /* 0x000000ff02ff09a7 */ /* 0x0001ea000810043f */
[----:B------:R-:W-:-:S13]  /*d140*/  PLOP3.LUT P0, PT, PT, PT, UP0, 0x80, 0x0 ;  /* 0x000000000000781c */ /* 0x000fda0003f0f008 */
[----:B0-----:R-:W-:Y:S05]  /*d150*/  @P0 BRA `(.L_x_30) ;  /* 0x0000000000040947 */ /* 0x001fea0003800000 */
[----:B------:R-:W-:Y:S01]  /*d160*/  BPT.TRAP 0x1 ;  /* 0x000000040000795c */ /* 0x000fe20000300000 */
.L_x_30:
[----:B------:R-:W-:Y:S02]  /*d170*/  UISETP.GT.AND UP2, UPT, UR24, 0x1, UPT ;  /* 0x000000011800788c */ /* 0x000fe4000bf44270 */
[----:B------:R-:W-:Y:S02]  /*d180*/  UIADD3 UR23, UR23, 0x1, URZ ;  /* 0x0000000117177890 */ /* 0x000fe4000fffe03f */
[----:B------:R-:W-:Y:S02]  /*d190*/  UIADD3 UR25, UR25, 0x1, URZ ;  /* 0x0000000119197890 */ /* 0x000fe4000fffe03f */
[----:B------:R-:W-:Y:S01]  /*d1a0*/  PLOP3.LUT P0, PT, PT, PT, UP2, 0x80, 0x0 ;  /* 0x000000000000781c */ /* 0x000fe20003f0f028 */
[----:B------:R-:W-:Y:S02]  /*d1b0*/  UISETP.NE.AND UP0, UPT, UR23, 0x5, UPT ;  /* 0x000000051700788c */ /* 0x000fe4000bf05270 */
[----:B------:R-:W-:Y:S02]  /*d1c0*/  UISETP.NE.AND UP1, UPT, UR25, 0x5, UPT ;  /* 0x000000051900788c */ /* 0x000fe4000bf25270 */
[----:B------:R-:W-:-:S02]  /*d1d0*/  USEL UR8, URZ, 0x1, UP0 ;  /* 0x000000013f087887 */ /* 0x000fc40008000000 */
[----:B------:R-:W-:Y:S02]  /*d1e0*/  UIADD3 UR24, UR24, -0x1, URZ ;  /* 0xffffffff18187890 */ /* 0x000fe4000fffe03f */
[----:B------:R-:W-:Y:S02]  /*d1f0*/  USEL UR23, UR23, URZ, UP0 ;  /* 0x0000003f17177287 */ /* 0x000fe40008000000 */
[----:B-----5:R-:W-:Y:S01]  /*d200*/  LOP3.LUT R0, R0, UR8, RZ, 0x3c, !PT ;  /* 0x0000000800007c12 */ /* 0x020fe2000f8e3cff */
[----:B------:R-:W-:Y:S01]  /*d210*/  USEL UR25, UR25, URZ, UP1 ;  /* 0x0000003f19197287 */ /* 0x000fe20008800000 */
[----:B------:R-:W-:Y:S01]  /*d220*/  UMOV UR8, 0x1 ;  /* 0x0000000100087882 */ /* 0x000fe20000000000 */
[----:B------:R-:W-:Y:S10]  /*d230*/  @P0 BRA `(.L_x_31) ;  /* 0xffffff9c00a40947 */ /* 0x000ff4000383ffff */
.L_x_23:
[----:B------:R-:W-:-:S04]  /*d240*/  UISETP.NE.AND UP0, UPT, UR6, URZ, UPT ;  /* 0x0000003f0600728c */ /* 0x000fc8000bf05270 */
[----:B------:R-:W-:-:S06]  /*d250*/  USEL UR6, URZ, 0x1, !UP0 ;  /* 0x000000013f067887 */ /* 0x000fcc000c000000 */
[----:B------:R-:W-:-:S13]  /*d260*/  ISETP.NE.AND P0, PT, RZ, UR6, PT ;  /* 0x00000006ff007c0c */ /* 0x000fda000bf05270 */
[----:B------:R-:W-:Y:S05]  /*d270*/  @!P0 BRA `(.L_x_32) ;  /* 0x0000003800108947 */ /* 0x000fea0003800000 */
[----:B------:R0:W-:Y:S04]  /*d280*/  STL [R1+0x624], R43 ;  /* 0x0006242b01007387 */ /* 0x0001e80000100800 */
[----:B0-----:R-:W2:Y:S04]  /*d290*/  LDL.LU R43, [R1] ;  /* 0x00000000012b7983 */ /* 0x001ea80000300800 */
[----:B------:R0:W-:Y:S04]  /*d2a0*/  STL [R1+0x620], R44 ;  /* 0x0006202c01007387 */ /* 0x0001e80000100800 */
[----:B0-----:R-:W3:Y:S04]  /*d2b0*/  LDL.LU R44, [R1+0x4] ;  /* 0x00000400012c7983 */ /* 0x001ee80000300800 */
[----:B------:R0:W-:Y:S04]  /*d2c0*/  STL [R1+0x61c], R45 ;  /* 0x00061c2d01007387 */ /* 0x0001e80000100800 */
[----:B0-----:R-:W4:Y:S04]  /*d2d0*/  LDL.LU R45, [R1+0x8] ;  /* 0x00000800012d7983 */ /* 0x001f280000300800 */
[----:B------:R0:W-:Y:S04]  /*d2e0*/  STL [R1+0x618], R46 ;  /* 0x0006182e01007387 */ /* 0x0001e80000100800 */
[----:B0-----:R-:W5:Y:S04]  /*d2f0*/  LDL.LU R46, [R1+0xc] ;  /* 0x00000c00012e7983 */ /* 0x001f680000300800 */
        /* <DEDUP_REMOVED lines=138> */
[----:B------:R-:W5:Y:S04]  /*dba0*/  LDL.LU R0, [R1+0x1b0] ;  /* 0x0001b00001007983 */ /* 0x000f680000300800 */
[----:B------:R-:W5:Y:S04]  /*dbb0*/  LDL.LU R2, [R1+0x204] ;  /* 0x0002040001027983 */ /* 0x000f680000300800 */
        /* <DEDUP_REMOVED lines=67> */
[----:B0-----:R-:W5:Y:S01]  /*dff0*/  LDL.LU R149, [R1+0x12c] ;  /* 0x00012c0001957983 */ /* 0x001f620000300800 */
[----:B--2---:R-:W-:-:S03]  /*e000*/  FADD R3, R43, R3 ;  /* 0x000000032b037221 */ /* 0x004fc60000000000 */
[----:B------:R0:W-:Y:S01]  /*e010*/  STL [R1+0x478], R150 ;  /* 0x0004789601007387 */ /* 0x0001e20000100800 */
[----:B---3--:R-:W-:Y:S01]  /*e020*/  FADD R4, R44, R4 ;  /* 0x000000042c047221 */ /* 0x008fe20000000000 */
[----:B----4-:R-:W-:Y:S01]  /*e030*/  FADD R5, R45, R5 ;  /* 0x000000052d057221 */ /* 0x010fe20000000000 */
[----:B-----5:R-:W-:Y:S01]  /*e040*/  FADD R6, R46, R6 ;  /* 0x000000062e067221 */ /* 0x020fe20000000000 */
[----:B------:R-:W-:Y:S01]  /*e050*/  FADD R7, R47, R7 ;  /* 0x000000072f077221 */ /* 0x000fe20000000000 */
[----:B0-----:R-:W2:Y:S04]  /*e060*/  LDL.LU R150, [R1+0x128] ;  /* 0x0001280001967983 */ /* 0x001ea80000300800 */
[----:B------:R0:W-:Y:S01]  /*e070*/  STL [R1+0x474], R151 ;  /* 0x0004749701007387 */ /* 0x0001e20000100800 */
[----:B------:R-:W-:Y:S01]  /*e080*/  FADD R8, R48, R8 ;  /* 0x0000000830087221 */ /* 0x000fe20000000000 */
[----:B------:R-:W-:Y:S01]  /*e090*/  FADD R9, R49, R9 ;  /* 0x0000000931097221 */ /* 0x000fe20000000000 */
[----:B------:R-:W-:Y:S01]  /*e0a0*/  FADD R10, R50, R10 ;  /* 0x0000000a320a7221 */ /* 0x000fe20000000000 */
[----:B0-----:R-:W3:Y:S04]  /*e0b0*/  LDL.LU R151, [R1+0x124] ;  /* 0x0001240001977983 */ /* 0x001ee80000300800 */
[----:B------:R-:W4:Y:S04]  /*e0c0*/  LDL.LU R43, [R1+0x624] ;  /* 0x00062400012b7983 */ /* 0x000f280000300800 */
[----:B------:R-:W5:Y:S04]  /*e0d0*/  LDL.LU R44, [R1+0x620] ;  /* 0x00062000012c7983 */ /* 0x000f680000300800 */
[----:B------:R-:W4:Y:S04]  /*e0e0*/  LDL.LU R45, [R1+0x61c] ;  /* 0x00061c00012d7983 */ /* 0x000f280000300800 */
[----:B------:R-:W5:Y:S01]  /*e0f0*/  LDL.LU R46, [R1+0x618] ;  /* 0x00061800012e7983 */ /* 0x000f620000300800 */
[----:B------:R-:W-:-:S03]  /*e100*/  FADD R11, R51, R11 ;  /* 0x0000000b330b7221 */ /* 0x000fc60000000000 */
[----:B------:R-:W4:Y:S01]  /*e110*/  LDL.LU R47, [R1+0x614] ;  /* 0x00061400012f7983 */ /* 0x000f220000300800 */
[----:B------:R-:W-:-:S03]  /*e120*/  FADD R12, R52, R12 ;  /* 0x0000000c340c7221 */ /* 0x000fc60000000000 */
        /* <DEDUP_REMOVED lines=132> */
[----:B------:R-:W5:Y:S04]  /*e970*/  LDL.LU R114, [R1+0x508] ;  /* 0x0005080001727983 */ /* 0x000f680000300800 */
[----:B------:R-:W5:Y:S01]  /*e980*/  LDL.LU R115, [R1+0x504] ;  /* 0x0005040001737983 */ /* 0x000f620000300800 */
[----:B------:R-:W-:Y:S01]  /*e990*/  FADD R206, R149, R206 ;  /* 0x000000ce95ce7221 */ /* 0x000fe20000000000 */
[----:B------:R-:W-:Y:S01]  /*e9a0*/  FADD R237, R118, R237 ;  /* 0x000000ed76ed7221 */ /* 0x000fe20000000000 */
[----:B------:R-:W-:Y:S01]  /*e9b0*/  FADD R236, R119, R236 ;  /* 0x000000ec77ec7221 */ /* 0x000fe20000000000 */
[----:B------:R0:W-:Y:S01]  /*e9c0*/  STL [R1+0x200], R116 ;  /* 0x0002007401007387 */ /* 0x0001e20000100800 */
[----:B------:R-:W-:Y:S01]  /*e9d0*/  FADD R235, R120, R235 ;  /* 0x000000eb78eb7221 */ /* 0x000fe20000000000 */
        /* <DEDUP_REMOVED lines=8> */
[----:B0-----:R-:W4:Y:S01]  /*ea60*/  LDL.LU R116, [R1+0x1b4] ;  /* 0x0001b40001747983 */ /* 0x001f220000300800 */
[----:B------:R-:W-:Y:S01]  /*ea70*/  FADD R226, R129, R226 ;  /* 0x000000e281e27221 */ /* 0x000fe20000000000 */
[----:B------:R-:W-:Y:S01]  /*ea80*/  FADD R225, R130, R225 ;  /* 0x000000e182e17221 */ /* 0x000fe20000000000 */
[----:B------:R-:W-:Y:S01]  /*ea90*/  FADD R224, R131, R224 ;  /* 0x000000e083e07221 */ /* 0x000fe20000000000 */
[----:B------:R-:W4:Y:S01]  /*eaa0*/  LDL.LU R148, [R1+0x208] ;  /* 0x0002080001947983 */ /* 0x000f220000300800 */
[----:B------:R-:W-:Y:S01]  /*eab0*/  FADD R223, R132, R223 ;  /* 0x000000df84df7221 */ /* 0x000fe20000000000 */
[----:B------:R-:W-:Y:S01]  /*eac0*/  FADD R216, R139, R216 ;  /* 0x000000d88bd87221 */ /* 0x000fe20000000000 */
[----:B------:R-:W-:Y:S01]  /*ead0*/  FADD R222, R133, R222 ;  /* 0x000000de85de7221 */ /* 0x000fe20000000000 */
        /* <DEDUP_REMOVED lines=8> */
[----:B------:R-:W5:Y:S01]  /*eb60*/  LDL.LU R149, [R1+0x20c] ;  /* 0x00020c0001957983 */ /* 0x000f620000300800 */
[----:B------:R-:W-:Y:S01]  /*eb70*/  FADD R212, R143, R212 ;  /* 0x000000d48fd47221 */ /* 0x000fe20000000000 */
[----:B------:R-:W-:Y:S01]  /*eb80*/  FADD R218, R137, R218 ;  /* 0x000000da89da7221 */ /* 0x000fe20000000000 */
[----:B------:R-:W-:Y:S01]  /*eb90*/  FADD R211, R144, R211 ;  /* 0x000000d390d37221 */ /* 0x000fe20000000000 */
[----:B------:R-:W5:Y:S01]  /*eba0*/  LDL.LU R118, [R1+0x1bc] ;  /* 0x0001bc0001767983 */ /* 0x000f620000300800 */
[----:B------:R-:W-:Y:S01]  /*ebb0*/  FADD R217, R138, R217 ;  /* 0x000000d98ad97221 */ /* 0x000fe20000000000 */
[----:B------:R-:W-:Y:S01]  /*ebc0*/  FADD R210, R145, R210 ;  /* 0x000000d291d27221 */ /* 0x000fe20000000000 */
[----:B---3--:R-:W-:Y:S01]  /*ebd0*/  FADD R204, R151, R204 ;  /* 0x000000cc97cc7221 */ /* 0x008fe20000000000 */
[----:B------:R-:W3:Y:S01]  /*ebe0*/  LDL.LU R0, [R1+0x210] ;  /* 0x0002100001007983 */ /* 0x000ee20000300800 */
[----:B------:R-:W-:Y:S01]  /*ebf0*/  FADD R209, R146, R209 ;  /* 0x000000d192d17221 */ /* 0x000fe20000000000 */
[----:B--2---:R-:W-:Y:S01]  /*ec00*/  FADD R205, R150, R205 ;  /* 0x000000cd96cd7221 */ /* 0x004fe20000000000 */
[----:B------:R-:W-:Y:S01]  /*ec10*/  FADD R208, R147, R208 ;  /* 0x000000d093d07221 */ /* 0x000fe20000000000 */
[----:B------:R-:W2:Y:S04]  /*ec20*/  LDL.LU R119, [R1+0x1c0] ;  /* 0x0001c00001777983 */ /* 0x000ea80000300800 */
[----:B0-----:R-:W2:Y:S04]  /*ec30*/  LDL.LU R2, [R1+0x214] ;  /* 0x0002140001027983 */ /* 0x001ea80000300800 */
        /* <DEDUP_REMOVED lines=29> */
[----:B------:R-:W2:Y:S01]  /*ee10*/  LDL.LU R147, [R1+0x250] ;  /* 0x0002500001937983 */ /* 0x000ea20000300800 */
[----:B----4-:R-:W-:-:S03]  /*ee20*/  FADD R148, R116, R148 ;  /* 0x0000009474947221 */ /* 0x010fc60000000000 */
[----:B------:R-:W4:Y:S04]  /*ee30*/  LDL.LU R116, [R1+0x500] ;  /* 0x0005000001747983 */ /* 0x000f280000300800 */
[----:B------:R0:W-:Y:S01]  /*ee40*/  STL [R1+0x208], R148 ;  /* 0x0002089401007387 */ /* 0x0001e20000100800 */
[----:B-----5:R-:W-:-:S03]  /*ee50*/  FADD R149, R117, R149 ;  /* 0x0000009575957221 */ /* 0x020fc60000000000 */
[----:B0-----:R-:W5:Y:S04]  /*ee60*/  LDL.LU R148, [R1+0x254] ;  /* 0x0002540001947983 */ /* 0x001f680000300800 */
[----:B------:R-:W4:Y:S04]  /*ee70*/  LDL.LU R117, [R1+0x4fc] ;  /* 0x0004fc0001757983 */ /* 0x000f280000300800 */
[----:B------:R0:W-:Y:S04]  /*ee80*/  STL [R1+0x20c], R149 ;  /* 0x00020c9501007387 */ /* 0x0001e80000100800 */
[----:B0-----:R-:W4:Y:S01]  /*ee90*/  LDL.LU R149, [R1+0x258] ;  /* 0x0002580001957983 */ /* 0x001f220000300800 */
[----:B---3--:R-:W-:Y:S01]  /*eea0*/  FADD R0, R118, R0 ;  /* 0x0000000076007221 */ /* 0x008fe20000000000 */
[----:B--2---:R-:W-:-:S02]  /*eeb0*/  FADD R2, R119, R2 ;  /* 0x0000000277027221 */ /* 0x004fc40000000000 */
[----:B------:R-:W2:Y:S01]  /*eec0*/  LDL.LU R118, [R1+0x4f8] ;  /* 0x0004f80001767983 */ /* 0x000ea20000300800 */
[----:B------:R-:W-:-:S03]  /*eed0*/  FADD R121, R120, R121 ;  /* 0x0000007978797221 */ /* 0x000fc60000000000 */
[----:B------:R0:W-:Y:S01]  /*eee0*/  STL [R1+0x210], R0 ;  /* 0x0002100001007387 */ /* 0x0001e20000100800 */
[----:B------:R-:W-:-:S03]  /*eef0*/  FADD R123, R122, R123 ;  /* 0x0000007b7a7b7221 */ /* 0x000fc60000000000 */
[----:B0-----:R-:W3:Y:S04]  /*ef00*/  LDL.LU R0, [R1+0x25c] ;  /* 0x00025c0001007983 */ /* 0x001ee80000300800 */
[----:B------:R-:W2:Y:S04]  /*ef10*/  LDL.LU R119, [R1+0x4f4] ;  /* 0x0004f40001777983 */ /* 0x000ea80000300800 */
[----:B------:R0:W-:Y:S01]  /*ef20*/  STL [R1+0x214], R2 ;  /* 0x0002140201007387 */ /* 0x0001e20000100800 */
[----:B------:R-:W-:Y:S01]  /*ef30*/  FADD R125, R124, R125 ;  /* 0x0000007d7c7d7221 */ /* 0x000fe20000000000 */
[----:B------:R-:W-:-:S02]  /*ef40*/  FADD R127, R126, R127 ;  /* 0x0000007f7e7f7221 */ /* 0x000fc40000000000 */
[----:B0-----:R-:W2:Y:S04]  /*ef50*/  LDL.LU R2, [R1+0x260] ;  /* 0x0002600001027983 */ /* 0x001ea80000300800 */
[----:B------:R-:W2:Y:S04]  /*ef60*/  LDL.LU R120, [R1+0x4f0] ;  /* 0x0004f00001787983 */ /* 0x000ea80000300800 */
[----:B------:R0:W-:Y:S01]  /*ef70*/  STL [R1+0x218], R121 ;  /* 0x0002187901007387 */ /* 0x0001e20000100800 */
[----:B------:R-:W-:-:S03]  /*ef80*/  FADD R129, R128, R129 ;  /* 0x0000008180817221 */ /* 0x000fc60000000000 */
        /* <DEDUP_REMOVED lines=42> */
[----:B------:R0:W-:Y:S04]  /*f230*/  STL [R1+0x244], R144 ;  /* 0x0002449001007387 */ /* 0x0001e80000100800 */
[----:B0-----:R-:W2:Y:S04]  /*f240*/  LDL.LU R144, [R1+0x278] ;  /* 0x0002780001907983 */ /* 0x001ea80000300800 */
[----:B------:R-:W2:Y:S04]  /*f250*/  LDL.LU R138, [R1+0x4a8] ;  /* 0x0004a800018a7983 */ /* 0x000ea80000300800 */
[----:B------:R0:W-:Y:S04]  /*f260*/  STL [R1+0x248], R145 ;  /* 0x0002489101007387 */ /* 0x0001e80000100800 */
[----:B0-----:R-:W2:Y:S04]  /*f270*/  LDL.LU R145, [R1+0x27c] ;  /* 0x00027c0001917983 */ /* 0x001ea80000300800 */
[----:B------:R0:W-:Y:S01]  /*f280*/  STL [R1+0x24c], R146 ;  /* 0x00024c9201007387 */ /* 0x0001e20000100800 */
[----:B-----5:R-:W-:-:S03]  /*f290*/  FADD R148, R24, R148 ;  /* 0x0000009418947221 */ /* 0x020fc60000000000 */
[----:B0-----:R-:W5:Y:S04]  /*f2a0*/  LDL.LU R146, [R1+0x280] ;  /* 0x0002800001927983 */ /* 0x001f680000300800 */
[----:B------:R0:W-:Y:S04]  /*f2b0*/  STL [R1+0x250], R147 ;  /* 0x0002509301007387 */ /* 0x0001e80000100800 */
[----:B0-----:R-:W5:Y:S01]  /*f2c0*/  LDL.LU R147, [R1+0x284] ;  /* 0x0002840001937983 */ /* 0x001f620000300800 */
[----:B----4-:R-:W-:-:S03]  /*f2d0*/  FADD R149, R25, R149 ;  /* 0x0000009519957221 */ /* 0x010fc60000000000 */
[----:B------:R0:W-:Y:S04]  /*f2e0*/  STL [R1+0x254], R148 ;  /* 0x0002549401007387 */ /* 0x0001e80000100800 */
[----:B0-----:R-:W4:Y:S04]  /*f2f0*/  LDL.LU R148, [R1+0x288] ;  /* 0x0002880001947983 */ /* 0x001f280000300800 */
[----:B------:R0:W-:Y:S04]  /*f300*/  STL [R1+0x258], R149 ;  /* 0x0002589501007387 */ /* 0x0001e80000100800 */
[----:B0-----:R-:W4:Y:S04]  /*f310*/  LDL.LU R149, [R1+0x28c] ;  /* 0x00028c0001957983 */ /* 0x001f280000300800 */
[----:B------:R-:W4:Y:S01]  /*f320*/  LDL.LU R150, [R1+0x290] ;  /* 0x0002900001967983 */ /* 0x000f220000300800 */
[----:B---3--:R-:W-:-:S03]  /*f330*/  FADD R0, R26, R0 ;  /* 0x000000001a007221 */ /* 0x008fc60000000000 */
[----:B------:R-:W3:Y:S01]  /*f340*/  LDL.LU R151, [R1+0x294] ;  /* 0x0002940001977983 */ /* 0x000ee20000300800 */
[----:B--2---:R-:W-:-:S03]  /*f350*/  FADD R2, R27, R2 ;  /* 0x000000021b027221 */ /* 0x004fc60000000000 */
[----:B------:R0:W-:Y:S04]  /*f360*/  STL [R1+0x25c], R0 ;  /* 0x00025c0001007387 */ /* 0x0001e80000100800 */
[----:B------:R-:W2:Y:S04]  /*f370*/  LDL.LU R27, [R1+0x2c8] ;  /* 0x0002c800011b7983 */ /* 0x000ea80000300800 */
[----:B------:R-:W2:Y:S04]  /*f380*/  LDL.LU R26, [R1+0x2cc] ;  /* 0x0002cc00011a7983 */ /* 0x000ea80000300800 */
[----:B------:R1:W-:Y:S04]  /*f390*/  STL [R1+0x260], R2 ;  /* 0x0002600201007387 */ /* 0x0003e80000100800 */
[----:B------:R-:W2:Y:S04]  /*f3a0*/  LDL.LU R25, [R1+0x2d0] ;  /* 0x0002d00001197983 */ /* 0x000ea80000300800 */
[----:B------:R-:W2:Y:S04]  /*f3b0*/  LDL.LU R24, [R1+0x2d4] ;  /* 0x0002d40001187983 */ /* 0x000ea80000300800 */
[----:B0-----:R-:W2:Y:S04]  /*f3c0*/  LDL.LU R0, [R1+0x2d8] ;  /* 0x0002d80001007983 */ /* 0x001ea80000300800 */
[----:B-1----:R-:W2:Y:S01]  /*f3d0*/  LDL.LU R2, [R1+0x2dc] ;  /* 0x0002dc0001027983 */ /* 0x002ea20000300800 */
[----:B------:R-:W-:-:S05]  /*f3e0*/  FADD R139, R28, R139 ;  /* 0x0000008b1c8b7221 */ /* 0x000fca0000000000 */
[----:B------:R0:W-:Y:S04]  /*f3f0*/  STL [R1+0x264], R139 ;  /* 0x0002648b01007387 */ /* 0x0001e80000100800 */
[----:B0-----:R-:W2:Y:S01]  /*f400*/  LDL.LU R139, [R1+0x4a4] ;  /* 0x0004a400018b7983 */ /* 0x001ea20000300800 */
[----:B------:R-:W-:-:S03]  /*f410*/  FADD R140, R29, R140 ;  /* 0x0000008c1d8c7221 */ /* 0x000fc60000000000 */
[----:B------:R-:W2:Y:S04]  /*f420*/  LDL.LU R28, [R1+0x2c4] ;  /* 0x0002c400011c7983 */ /* 0x000ea80000300800 */
        /* <DEDUP_REMOVED lines=20> */
[----:B------:R0:W-:Y:S01]  /*f570*/  STL [R1+0x27c], R145 ;  /* 0x00027c9101007387 */ /* 0x0001e20000100800 */
[----:B-----5:R-:W-:-:S03]  /*f580*/  FADD R146, R35, R146 ;  /* 0x0000009223927221 */ /* 0x020fc60000000000 */
[----:B0-----:R-:W5:Y:S04]  /*f590*/  LDL.LU R145, [R1+0x48c] ;  /* 0x00048c0001917983 */ /* 0x001f680000300800 */
[----:B------:R-:W5:Y:S04]  /*f5a0*/  LDL.LU R34, [R1+0x2ac] ;  /* 0x0002ac0001227983 */ /* 0x000f680000300800 */
[----:B------:R0:W-:Y:S01]  /*f5b0*/  STL [R1+0x280], R146 ;  /* 0x0002809201007387 */ /* 0x0001e20000100800 */
[----:B------:R-:W-:-:S03]  /*f5c0*/  FADD R147, R36, R147 ;  /* 0x0000009324937221 */ /* 0x000fc60000000000 */
[----:B0-----:R-:W5:Y:S04]  /*f5d0*/  LDL.LU R146, [R1+0x488] ;  /* 0x0004880001927983 */ /* 0x001f680000300800 */
[----:B------:R-:W5:Y:S01]  /*f5e0*/  LDL.LU R35, [R1+0x2a8] ;  /* 0x0002a80001237983 */ /* 0x000f620000300800 */
[----:B----4-:R-:W-:-:S03]  /*f5f0*/  FADD R148, R37, R148 ;  /* 0x0000009425947221 */ /* 0x010fc60000000000 */
[----:B------:R0:W-:Y:S04]  /*f600*/  STL [R1+0x284], R147 ;  /* 0x0002849301007387 */ /* 0x0001e80000100800 */
[----:B0-----:R-:W4:Y:S01]  /*f610*/  LDL.LU R147, [R1+0x484] ;  /* 0x0004840001937983 */ /* 0x001f220000300800 */
[----:B------:R-:W-:-:S03]  /*f620*/  FADD R149, R38, R149 ;  /* 0x0000009526957221 */ /* 0x000fc60000000000 */
[----:B------:R-:W4:Y:S01]  /*f630*/  LDL.LU R36, [R1+0x2a4] ;  /* 0x0002a40001247983 */ /* 0x000f220000300800 */
[----:B------:R-:W-:-:S03]  /*f640*/  FADD R150, R39, R150 ;  /* 0x0000009627967221 */ /* 0x000fc60000000000 */
[----:B------:R0:W-:Y:S04]  /*f650*/  STL [R1+0x288], R148 ;  /* 0x0002889401007387 */ /* 0x0001e80000100800 */
[----:B0-----:R-:W4:Y:S04]  /*f660*/  LDL.LU R148, [R1+0x480] ;  /* 0x0004800001947983 */ /* 0x001f280000300800 */
[----:B------:R-:W4:Y:S04]  /*f670*/  LDL.LU R37, [R1+0x2a0] ;  /* 0x0002a00001257983 */ /* 0x000f280000300800 */
[----:B------:R0:W-:Y:S04]  /*f680*/  STL [R1+0x28c], R149 ;  /* 0x00028c9501007387 */ /* 0x0001e80000100800 */
[----:B0-----:R-:W4:Y:S04]  /*f690*/  LDL.LU R149, [R1+0x47c] ;  /* 0x00047c0001957983 */ /* 0x001f280000300800 */
[----:B------:R-:W4:Y:S04]  /*f6a0*/  LDL.LU R38, [R1+0x29c] ;  /* 0x00029c0001267983 */ /* 0x000f280000300800 */
[----:B------:R0:W-:Y:S04]  /*f6b0*/  STL [R1+0x290], R150 ;  /* 0x0002909601007387 */ /* 0x0001e80000100800 */
[----:B0-----:R-:W4:Y:S04]  /*f6c0*/  LDL.LU R150, [R1+0x478] ;  /* 0x0004780001967983 */ /* 0x001f280000300800 */
[----:B------:R-:W4:Y:S01]  /*f6d0*/  LDL.LU R39, [R1+0x298] ;  /* 0x0002980001277983 */ /* 0x000f220000300800 */
[----:B---3--:R-:W-:-:S05]  /*f6e0*/  FADD R151, R40, R151 ;  /* 0x0000009728977221 */ /* 0x008fca0000000000 */
[----:B------:R0:W-:Y:S01]  /*f6f0*/  STL [R1+0x294], R151 ;  /* 0x0002949701007387 */ /* 0x0001e20000100800 */
[----:B--2---:R-:W-:-:S03]  /*f700*/  FADD R27, R53, R27 ;  /* 0x0000001b351b7221 */ /* 0x004fc60000000000 */
[----:B0-----:R-:W2:Y:S01]  /*f710*/  LDL.LU R151, [R1+0x474] ;  /* 0x0004740001977983 */ /* 0x001ea20000300800 */
        /* <DEDUP_REMOVED lines=11> */
[----:B-----5:R-:W-:Y:S01]  /*f7d0*/  FADD R34, R46, R34 ;  /* 0x000000222e227221 */ /* 0x020fe20000000000 */
[----:B------:R-:W-:Y:S01]  /*f7e0*/  FADD R35, R45, R35 ;  /* 0x000000232d237221 */ /* 0x000fe20000000000 */
[----:B----4-:R-:W-:Y:S01]  /*f7f0*/  FADD R36, R44, R36 ;  /* 0x000000242c247221 */ /* 0x010fe20000000000 */
[----:B------:R-:W-:Y:S01]  /*f800*/  FADD R37, R43, R37 ;  /* 0x000000252b257221 */ /* 0x000fe20000000000 */
[----:B------:R-:W-:Y:S01]  /*f810*/  FADD R38, R42, R38 ;  /* 0x000000262a267221 */ /* 0x000fe20000000000 */
[----:B------:R-:W-:-:S05]  /*f820*/  FADD R39, R41, R39 ;  /* 0x0000002729277221 */ /* 0x000fca0000000000 */
[----:B------:R0:W-:Y:S04]  /*f830*/  STL [R1+0x298], R39 ;  /* 0x0002982701007387 */ /* 0x0001e80000100800 */
        /* <DEDUP_REMOVED lines=14> */
[----:B------:R-:W2:Y:S04]  /*f920*/  LDL.LU R52, [R1+0x2e0] ;  /* 0x0002e00001347983 */ /* 0x000ea80000300800 */
[----:B------:R2:W-:Y:S04]  /*f930*/  STL [R1+0x2d4], R24 ;  /* 0x0002d41801007387 */ /* 0x0005e80000100800 */
[----:B------:R-:W2:Y:S04]  /*f940*/  LDL.LU R51, [R1+0x2e4] ;  /* 0x0002e40001337983 */ /* 0x000ea80000300800 */
[----:B------:R2:W-:Y:S04]  /*f950*/  STL [R1+0x2d8], R0 ;  /* 0x0002d80001007387 */ /* 0x0005e80000100800 */
        /* <DEDUP_REMOVED lines=13> */
[----:B-1----:R-:W2:Y:S04]  /*fa30*/  LDL.LU R38, [R1+0x318] ;  /* 0x0003180001267983 */ /* 0x002ea80000300800 */
[----:B---3--:R-:W3:Y:S04]  /*fa40*/  LDL.LU R37, [R1+0x31c] ;  /* 0x00031c0001257983 */ /* 0x008ee80000300800 */
[----:B----4-:R-:W4:Y:S04]  /*fa50*/  LDL.LU R36, [R1+0x320] ;  /* 0x0003200001247983 */ /* 0x010f280000300800 */
[----:B-----5:R-:W5:Y:S04]  /*fa60*/  LDL.LU R35, [R1+0x324] ;  /* 0x0003240001237983 */ /* 0x020f680000300800 */
[----:B--2---:R-:W2:Y:S04]  /*fa70*/  LDL.LU R34, [R1+0x328] ;  /* 0x0003280001227983 */ /* 0x004ea80000300800 */
        /* <DEDUP_REMOVED lines=12> */
[----:B------:R-:W-:Y:S01]  /*fb40*/  FADD R52, R59, R52 ;  /* 0x000000343b347221 */ /* 0x000fe20000000000 */
        /* <DEDUP_REMOVED lines=28> */
[----:B---3--:R-:W-:-:S03]  /*fd10*/  FADD R37, R74, R37 ;  /* 0x000000254a257221 */ /* 0x008fc60000000000 */
[----:B------:R3:W-:Y:S01]  /*fd20*/  STL [R1+0x318], R38 ;  /* 0x0003182601007387 */ /* 0x0007e20000100800 */
[----:B----4-:R-:W-:-:S03]  /*fd30*/  FADD R36, R75, R36 ;  /* 0x000000244b247221 */ /* 0x010fc60000000000 */
[----:B------:R4:W-:Y:S01]  /*fd40*/  STL [R1+0x31c], R37 ;  /* 0x00031c2501007387 */ /* 0x0009e20000100800 */
[----:B-----5:R-:W-:-:S03]  /*fd50*/  FADD R35, R76, R35 ;  /* 0x000000234c237221 */ /* 0x020fc60000000000 */
[----:B------:R5:W-:Y:S01]  /*fd60*/  STL [R1+0x320], R36 ;  /* 0x0003202401007387 */ /* 0x000be20000100800 */
[----:B--2---:R-:W-:-:S03]  /*fd70*/  FADD R34, R77, R34 ;  /* 0x000000224d227221 */ /* 0x004fc60000000000 */
        /* <DEDUP_REMOVED lines=22> */
[----:B0-----:R-:W2:Y:S01]  /*fee0*/  LDL.LU R52, [R1+0x35c] ;  /* 0x00035c0001347983 */ /* 0x001ea20000300800 */
[----:B------:R-:W-:-:S03]  /*fef0*/  FADD R2, R89, R2 ;  /* 0x0000000259027221 */ /* 0x000fc60000000000 */
[----:B------:R0:W-:Y:S04]  /*ff00*/  STL [R1+0x350], R24 ;  /* 0x0003501801007387 */ /* 0x0001e80000100800 */
[----:B-1----:R-:W2:Y:S04]  /*ff10*/  LDL.LU R51, [R1+0x360] ;  /* 0x0003600001337983 */ /* 0x002ea80000300800 */
        /* <DEDUP_REMOVED lines=181> */
[----:B------:R-:W-:Y:S01]  /*10a70*/  FADD R0, R150, R0 ;  /* 0x0000000096007221 */ /* 0x000fe20000000000 */
[----:B------:R-:W-:-:S05]  /*10a80*/  FADD R2, R2, R151 ;  /* 0x0000009702027221 */ /* 0x000fca0000000000 */
[----:B------:R0:W-:Y:S04]  /*10a90*/  STL [R1+0x450], R2 ;  /* 0x0004500201007387 */ /* 0x0001e80000100800 */
[----:B------:R0:W-:Y:S04]  /*10aa0*/  STL [R1+0x448], R24 ;  /* 0x0004481801007387 */ /* 0x0001e80000100800 */
[----:B------:R0:W-:Y:S02]  /*10ab0*/  STL [R1+0x44c], R0 ;  /* 0x00044c0001007387 */ /* 0x0001e40000100800 */
.L_x_32:
[----:B0-----:R-:W0:Y:S02]  /*10ac0*/  LDC R0, c[0x0][0x28c] ;  /* 0x0000a300ff007b82 */ /* 0x001e240000000800 */
[----:B0-----:R-:W-:-:S13]  /*10ad0*/  ISETP.GE.AND P0, PT, R0, 0x1, PT ;  /* 0x000000010000780c */ /* 0x001fda0003f06270 */
[----:B------:R-:W-:Y:S05]  /*10ae0*/  @!P0 BRA `(.L_x_33) ;  /* 0x0000000000648947 */ /* 0x000fea0003800000 */
[----:B------:R-:W-:-:S06]  /*10af0*/  UISETP.NE.AND UP0, UPT, UR22, 0x3, UPT ;  /* 0x000000031600788c */ /* 0x000fcc000bf05270 */
[----:B------:R-:W-:-:S13]  /*10b00*/  PLOP3.LUT P0, PT, PT, PT, UP0, 0x80, 0x0 ;  /* 0x000000000000781c */ /* 0x000fda0003f0f008 */
[----:B------:R-:W-:Y:S05]  /*10b10*/  @!P0 BRA `(.L_x_34) ;  /* 0x0000000000048947 */ /* 0x000fea0003800000 */
[----:B------:R-:W-:Y:S01]  /*10b20*/  BPT.TRAP 0x1 ;  /* 0x000000040000795c */ /* 0x000fe20000300000 */
.L_x_34:
[----:B------:R-:W2:Y:S01]  /*10b30*/  LDL R0, [R1+0x454] ;  /* 0x0004540001007983 */ /* 0x000ea20000100800 */
[----:B------:R-:W-:Y:S01]  /*10b40*/  BSSY B0, `(.L_x_35) ;  /* 0x000000f000007945 */ /* 0x000fe20003800000 */
[----:B--2---:R-:W-:-:S13]  /*10b50*/  ISETP.NE.AND P0, PT, R0, RZ, PT ;  /* 0x000000ff0000720c */ /* 0x004fda0003f05270 */
[----:B------:R-:W-:Y:S05]  /*10b60*/  @!P0 BRA `(.L_x_36) ;  /* 0x0000000000308947 */ /* 0x000fea0003800000 */
[----:B------:R-:W2:Y:S01]  /*10b70*/  LDL R2, [R1+0x458] ;  /* 0x0004580001027983 */ /* 0x000ea20000100800 */
[----:B------:R-:W-:-:S04]  /*10b80*/  UISETP.LT.AND UP0, UPT, UR9, 0x1, UPT ;  /* 0x000000010900788c */ /* 0x000fc8000bf01270 */
[----:B------:R-:W-:-:S04]  /*10b90*/  USEL UR8, UR9, 0x1, UP0 ;  /* 0x0000000109087887 */ /* 0x000fc80008000000 */
[----:B------:R-:W-:-:S04]  /*10ba0*/  UIADD3 UR8, UR5, UR9, -UR8 ;  /* 0x0000000905087290 */ /* 0x000fc8000fffe808 */
[----:B------:R-:W-:-:S04]  /*10bb0*/  UIMAD.WIDE.U32 UR6, UR8, -0x33333333, URZ ;  /* 0xcccccccd080678a5 */ /* 0x000fc8000f8e003f */
[----:B------:R-:W-:-:S04]  /*10bc0*/  USHF.R.U32.HI UR6, URZ, 0x2, UR7 ;  /* 0x000000023f067899 */ /* 0x000fc80008011607 */
[----:B------:R-:W-:-:S04]  /*10bd0*/  UIMAD UR8, UR6, -0x5, UR8 ;  /* 0xfffffffb060878a4 */ /* 0x000fc8000f8e0208 */
[----:B------:R-:W-:-:S04]  /*10be0*/  ULEA UR8, UR8, UR11, 0x3 ;  /* 0x0000000b08087291 */ /* 0x000fc8000f8e183f */
[----:B------:R-:W-:-:S06]  /*10bf0*/  UIADD3 UR8, UR8, 0x28, URZ ;  /* 0x0000002808087890 */ /* 0x000fcc000fffe03f */
[----:B------:R-:W-:-:S05]  /*10c00*/  IMAD.U32 R0, RZ, RZ, UR8 ;  /* 0x00000008ff007e24 */ /* 0x000fca000f8e00ff */
[----:B--2---:R-:W-:-:S04]  /*10c10*/  PRMT R0, R2, 0x654, R0 ;  /* 0x0000065402007816 */ /* 0x004fc80000000000 */
[----:B------:R0:W-:Y:S03]  /*10c20*/  SYNCS.ARRIVE.TRANS64.RED.A1T0 RZ, [R0+URZ], RZ ;  /* 0x000000ff00ff79a7 */ /* 0x0001e6000810043f */
.L_x_36:
[----:B------:R-:W-:Y:S05]  /*10c30*/  BSYNC B0 ;  /* 0x0000000000007941 */ /* 0x000fea0003800000 */
.L_x_35:
[----:B------:R-:W-:-:S06]  /*10c40*/  UISETP.GT.U32.AND UP0, UPT, UR13, 0x1, UPT ;  /* 0x000000010d00788c */ /* 0x000fcc000bf04070 */
[----:B------:R-:W-:-:S13]  /*10c50*/  PLOP3.LUT P0, PT, PT, PT, UP0, 0x80, 0x0 ;  /* 0x000000000000781c */ /* 0x000fda0003f0f008 */
[----:B------:R-:W-:Y:S05]  /*10c60*/  @P0 BRA `(.L_x_33) ;  /* 0x0000000000040947 */ /* 0x000fea0003800000 */
[----:B------:R-:W-:Y:S01]  /*10c70*/  BPT.TRAP 0x1 ;  /* 0x000000040000795c */ /* 0x000fe20000300000 */
.L_x_33:
[----:B------:R-:W2:Y:S01]  /*10c80*/  LDL.LU R27, [R1+0x468] ;  /* 0x00046800011b7983 */ /* 0x000ea20000300800 */
[----:B------:R-:W3:Y:S01]  /*10c90*/  LDC R24, c[0x0][0x288] ;  /* 0x0000a200ff187b82 */ /* 0x000ee20000000800 */
[----:B------:R-:W4:Y:S01]  /*10ca0*/  S2R R26, SR_TID.X ;  /* 0x00000000001a7919 */ /* 0x000f220000002100 */
[----:B------:R-:W-:Y:S01]  /*10cb0*/  UIADD3 UR8, UR9, UR5, URZ ;  /* 0x0000000509087290 */ /* 0x000fe2000fffe03f */
[----:B------:R-:W-:Y:S01]  /*10cc0*/  ULDC UR6, c[0x0][0x284] ;  /* 0x0000a10000067ab9 */ /* 0x000fe20000000800 */
[----:B------:R-:W0:Y:S01]  /*10cd0*/  LDL.LU R25, [R1+0x464] ;  /* 0x0004640001197983 */ /* 0x000e220000300800 */
[----:B------:R-:W-:Y:S01]  /*10ce0*/  USHF.R.S32.HI UR11, URZ, 0x1f, UR10 ;  /* 0x0000001f3f0b7899 */ /* 0x000fe2000801140a */
[----:B------:R-:W-:Y:S01]  /*10cf0*/  IMAD.MOV.U32 R40, RZ, RZ, -0x1 ;  /* 0xffffffffff287424 */ /* 0x000fe200078e00ff */
[----:B------:R-:W-:Y:S01]  /*10d00*/  UISETP.GT.U32.AND UP0, UPT, UR8, 0x4, UPT ;  /* 0x000000040800788c */ /* 0x000fe2000bf04070 */
[----:B------:R-:W-:Y:S01]  /*10d10*/  ULDC.64 UR16, c[0x0][0x5d0] ;  /* 0x0001740000107ab9 */ /* 0x000fe20000000a00 */
[----:B------:R-:W-:-:S02]  /*10d20*/  UISETP.GE.U32.AND UP1, UPT, UR9, 0x5, UPT ;  /* 0x000000050900788c */ /* 0x000fc4000bf26070 */
[----:B------:R-:W-:Y:S02]  /*10d30*/  UIMAD UR5, UR11, UR16, URZ ;  /* 0x000000100b0572a4 */ /* 0x000fe4000f8e023f */
[----:B------:R-:W-:Y:S01]  /*10d40*/  UISETP.LT.U32.AND UP0, UPT, UR9, 0x5, UP0 ;  /* 0x000000050900788c */ /* 0x000fe20008701070 */
[C---:B----4-:R-:W-:Y:S01]  /*10d50*/  LOP3.LUT R2, R26.reuse, 0x3, RZ, 0xc0, !PT ;  /* 0x000000031a027812 */ /* 0x050fe200078ec0ff */
[----:B------:R-:W-:Y:S01]  /*10d60*/  IMAD.SHL.U32 R32, R26, 0x2, RZ ;  /* 0x000000021a207824 */ /* 0x000fe200078e00ff */
[----:B------:R-:W-:-:S03]  /*10d70*/  SHF.R.U32.HI R34, RZ, 0x7, R26 ;  /* 0x00000007ff227819 */ /* 0x000fc6000001161a */
[----:B---3--:R-:W-:Y:S01]  /*10d80*/  IMAD R2, R2, -0x2, R24 ;  /* 0xfffffffe02027824 */ /* 0x008fe200078e0218 */
[----:B------:R-:W-:Y:S02]  /*10d90*/  LOP3.LUT R34, R34, 0x1, RZ, 0xc0, !PT ;  /* 0x0000000122227812 */ /* 0x000fe400078ec0ff */
[----:B------:R-:W-:-:S03]  /*10da0*/  LOP3.LUT R32, R32, 0x6, RZ, 0xc0, !PT ;  /* 0x0000000620207812 */ /* 0x000fc600078ec0ff */
[----:B------:R-:W-:Y:S02]  /*10db0*/  IMAD.SHL.U32 R35, R34, 0x40, RZ ;  /* 0x0000004022237824 */ /* 0x000fe400078e00ff */
[----:B--2---:R-:W-:-:S04]  /*10dc0*/  IMAD.WIDE R36, R27, 0x100, RZ ;  /* 0x000001001b247825 */ /* 0x004fc800078e02ff */
[----:B0-----:R-:W-:Y:S01]  /*10dd0*/  IMAD.SHL.U32 R0, R25, 0x100, RZ ;  /* 0x0000010019007824 */ /* 0x001fe200078e00ff */
[----:B------:R-:W-:-:S04]  /*10de0*/  PRMT R32, R32, 0x6540, R25 ;  /* 0x0000654020207816 */ /* 0x000fc80000000019 */
[----:B------:R-:W-:Y:S01]  /*10df0*/  ISETP.GE.AND P0, PT, R0, R24, PT ;  /* 0x000000180000720c */ /* 0x000fe20003f06270 */
[----:B------:R-:W-:Y:S01]  /*10e00*/  IMAD.IADD R0, R2, 0x1, -R0 ;  /* 0x0000000102007824 */ /* 0x000fe200078e0a00 */
[----:B------:R-:W-:Y:S02]  /*10e10*/  SHF.R.U32.HI R2, RZ, 0x2, R26 ;  /* 0x00000002ff027819 */ /* 0x000fe4000001161a */
[----:B------:R-:W-:Y:S01]  /*10e20*/  LOP3.LUT R24, R26, 0x60, RZ, 0xc0, !PT ;  /* 0x000000601a187812 */ /* 0x000fe200078ec0ff */
[----:B------:R-:W-:Y:S01]  /*10e30*/  IMAD.U32 R26, RZ, RZ, UR16 ;  /* 0x00000010ff1a7e24 */ /* 0x000fe2000f8e00ff */
[----:B------:R-:W-:Y:S02]  /*10e40*/  LOP3.LUT R2, R2, 0x7, RZ, 0xc0, !PT ;  /* 0x0000000702027812 */ /* 0x000fe400078ec0ff */
[----:B------:R-:W-:Y:S02]  /*10e50*/  SHF.R.U32.HI R24, RZ, 0x1, R24 ;  /* 0x00000001ff187819 */ /* 0x000fe40000011618 */
[----:B------:R-:W-:-:S02]  /*10e60*/  LOP3.LUT R35, R35, 0x40, R2, 0xe2, !PT ;  /* 0x0000004023237812 */ /* 0x000fc400078ee202 */
[----:B------:R-:W-:Y:S02]  /*10e70*/  IADD3 R2, RZ, -R24, -R2 ;  /* 0x80000018ff027210 */ /* 0x000fe40007ffe802 */
[----:B------:R-:W-:Y:S02]  /*10e80*/  SHF.R.S32.HI R33, RZ, 0x1f, R32 ;  /* 0x0000001fff217819 */ /* 0x000fe40000011420 */
[----:B------:R-:W-:Y:S01]  /*10e90*/  LOP3.LUT R35, R36, R35, R24, 0xfe, !PT ;  /* 0x0000002324237212 */ /* 0x000fe200078efe18 */
[----:B------:R-:W-:Y:S02]  /*10ea0*/  IMAD R34, R34, -0x40, R2 ;  /* 0xffffffc022227824 */ /* 0x000fe400078e0202 */
[----:B------:R-:W-:Y:S02]  /*10eb0*/  IMAD.SHL.U32 R2, R27, 0x100, RZ ;  /* 0x000001001b027824 */ /* 0x000fe400078e00ff */
[----:B------:R-:W-:-:S03]  /*10ec0*/  IMAD.WIDE.U32 R26, R26, UR10, R32 ;  /* 0x0000000a1a1a7c25 */ /* 0x000fc6000f8e0020 */
[C---:B------:R-:W-:Y:S02]  /*10ed0*/  IADD3 R34, -R2.reuse, UR6, R34 ;  /* 0x0000000602227c10 */ /* 0x040fe4000fffe122 */
[----:B------:R-:W-:Y:S01]  /*10ee0*/  ISETP.GE.OR P0, PT, R2, UR6, P0 ;  /* 0x0000000602007c0c */ /* 0x000fe20008706670 */
[----:B------:R-:W-:-:S04]  /*10ef0*/  UIMAD.WIDE.U32 UR6, UR8, -0x33333333, URZ ;  /* 0xcccccccd080678a5 */ /* 0x000fc8000f8e003f */
[----:B------:R-:W-:Y:S02]  /*10f00*/  USHF.R.U32.HI UR6, URZ, 0x2, UR7 ;  /* 0x000000023f067899 */ /* 0x000fe40008011607 */
[----:B------:R-:W-:Y:S02]  /*10f10*/  UIMAD UR7, UR10, UR17, UR5 ;  /* 0x000000110a0772a4 */ /* 0x000fe4000f8e0205 */
[----:B------:R-:W-:-:S04]  /*10f20*/  USEL UR5, URZ, 0x1, !UP0 ;  /* 0x000000013f057887 */ /* 0x000fc8000c000000 */
[----:B------:R-:W-:Y:S01]  /*10f30*/  ULOP3.LUT UR4, UR4, UR5, URZ, 0x3c, !UPT ;  /* 0x0000000504047292 */ /* 0x000fe2000f8e3c3f */
[----:B------:R-:W-:Y:S01]  /*10f40*/  VIADD R27, R27, UR7 ;  /* 0x000000071b1b7c36 */ /* 0x000fe20008000000 */
[----:B------:R-:W-:Y:S02]  /*10f50*/  UIMAD UR5, UR6, -0x5, UR8 ;  /* 0xfffffffb060578a4 */ /* 0x000fe4000f8e0208 */
[----:B------:R-:W-:Y:S01]  /*10f60*/  @UP1 ULOP3.LUT UR4, UR4, 0x1, UR6, 0x78, !UPT ;  /* 0x0000000104041892 */ /* 0x000fe2000f8e7806 */
[----:B------:R-:W-:Y:S11]  /*10f70*/  @P0 BRA `(.L_x_37) ;  /* 0x0000012400b40947 */ /* 0x000ff60003800000 */
[----:B------:R-:W0:Y:S01]  /*10f80*/  LDC.64 R28, c[0x0][0x5c8] ;  /* 0x00017200ff1c7b82 */ /* 0x000e220000000a00 */
[----:B------:R-:W-:Y:S01]  /*10f90*/  ULDC.64 UR6, c[0x0][0x5c0] ;  /* 0x0001700000067ab9 */ /* 0x000fe20000000a00 */
[----:B------:R-:W-:Y:S01]  /*10fa0*/  BSSY B0, `(.L_x_37) ;  /* 0x000126a000007945 */ /* 0x000fe20003800000 */
[-C--:B0-----:R-:W-:Y:S01]  /*10fb0*/  IMAD R2, R37, R28.reuse, RZ ;  /* 0x0000001c25027224 */ /* 0x081fe200078e02ff */
[----:B------:R-:W-:Y:S01]  /*10fc0*/  SHF.L.U64.HI R38, R28, 0x3, R29 ;  /* 0x000000031c267819 */ /* 0x000fe2000001021d */
[----:B------:R-:W-:-:S04]  /*10fd0*/  IMAD.WIDE.U32 R26, R35, R28, R26 ;  /* 0x0000001c231a7225 */ /* 0x000fc800078e001a */
[----:B------:R-:W-:Y:S01]  /*10fe0*/  IMAD R2, R35, R29, R2 ;  /* 0x0000001d23027224 */ /* 0x000fe200078e0202 */
[C---:B------:R-:W-:Y:S01]  /*10ff0*/  LEA R30, P2, R28.reuse, R26, 0x7 ;  /* 0x0000001a1c1e7211 */ /* 0x040fe200078438ff */
[----:B------:R-:W-:Y:S01]  /*11000*/  IMAD.SHL.U32 R25, R28, 0x8, RZ ;  /* 0x000000081c197824 */ /* 0x000fe200078e00ff */
[----:B------:R-:W-:Y:S01]  /*11010*/  IADD3 R24, P5, R26, UR6, RZ ;  /* 0x000000061a187c10 */ /* 0x000fe2000ffbe0ff */
[----:B------:R-:W-:-:S03]  /*11020*/  IMAD.IADD R2, R27, 0x1, R2 ;  /* 0x000000011b027824 */ /* 0x000fc600078e0202 */
[----:B------:R-:W-:Y:S02]  /*11030*/  IADD3 R26, P0, P1, R26, UR6, R25 ;  /* 0x000000061a1a7c10 */ /* 0x000fe4000f91e019 */
[----:B------:R-:W-:Y:S02]  /*11040*/  LEA.HI.X R31, R28, R2, R29, 0x7, P2 ;  /* 0x000000021c1f7211 */ /* 0x000fe400010f3c1d */
[----:B------:R-:W-:Y:S02]  /*11050*/  IADD3 R28, P2, P3, R30, UR6, R25 ;  /* 0x000000061e1c7c10 */ /* 0x000fe4000fb5e019 */
[----:B------:R-:W-:Y:S02]  /*11060*/  IADD3.X R25, R2, UR7, RZ, P5, !PT ;  /* 0x0000000702197c10 */ /* 0x000fe4000affe4ff */
[----:B------:R-:W-:Y:S02]  /*11070*/  FSETP.NEU.AND P5, PT, RZ, UR21, PT ;  /* 0x00000015ff007c0b */ /* 0x000fe4000bfad000 */
[----:B------:R-:W-:-:S02]  /*11080*/  IADD3 R30, P6, R30, UR6, RZ ;  /* 0x000000061e1e7c10 */ /* 0x000fc4000ffde0ff */
[C-C-:B------:R-:W-:Y:S02]  /*11090*/  IADD3.X R29, R31.reuse, UR7, R38.reuse, P2, P3 ;  /* 0x000000071f1d7c10 */ /* 0x140fe400097e6426 */
[----:B------:R-:W-:Y:S02]  /*110a0*/  IADD3.X R27, R2, UR7, R38, P0, P1 ;  /* 0x00000007021b7c10 */ /* 0x000fe400087e2426 */
[----:B------:R-:W-:-:S05]  /*110b0*/  IADD3.X R31, R31, UR7, RZ, P6, !PT ;  /* 0x000000071f1f7c10 */ /* 0x000fca000b7fe4ff */
[----:B------:R-:W-:Y:S05]  /*110c0*/  @!P5 BRA `(.L_x_38) ;  /* 0x000000d800f8d947 */ /* 0x000fea0003800000 */
[----:B------:R-:W-:Y:S01]  /*110d0*/  ULDC.64 UR6, c[0x0][0x5b8] ;  /* 0x00016e0000067ab9 */ /* 0x000fe20000000a00 */
[----:B------:R-:W-:Y:S01]  /*110e0*/  BSSY B1, `(.L_x_39) ;  /* 0x0000013000017945 */ /* 0x000fe20003800000 */
[----:B------:R-:W-:Y:S01]  /*110f0*/  IMAD.U32 R2, RZ, RZ, UR6 ;  /* 0x00000006ff027e24 */ /* 0x000fe2000f8e00ff */
[----:B------:R-:W-:-:S03]  /*11100*/  UIMAD UR6, UR11, UR6, URZ ;  /* 0x000000060b0672a4 */ /* 0x000fc6000f8e023f */
[----:B------:R-:W-:Y:S01]  /*11110*/  IMAD.WIDE.U32 R32, R2, UR10, R32 ;  /* 0x0000000a02207c25 */ /* 0x000fe2000f8e0020 */
[----:B------:R-:W-:-:S03]  /*11120*/  UIMAD UR6, UR10, UR7, UR6 ;  /* 0x000000070a0672a4 */ /* 0x000fc6000f8e0206 */
[----:B------:R-:W-:Y:S01]  /*11130*/  IMAD.MOV.U32 R38, RZ, RZ, R32 ;  /* 0x000000ffff267224 */ /* 0x000fe200078e0020 */
[----:B------:R-:W-:Y:S02]  /*11140*/  ULDC.64 UR10, c[0x0][0x5a8] ;  /* 0x00016a00000a7ab9 */ /* 0x000fe40000000a00 */
[----:B------:R-:W-:Y:S01]  /*11150*/  VIADD R39, R33, UR6 ;  /* 0x0000000621277c36 */ /* 0x000fe20008000000 */
[----:B------:R-:W-:Y:S02]  /*11160*/  ULDC.64 UR6, c[0x0][0x5b0] ;  /* 0x00016c0000067ab9 */ /* 0x000fe40000000a00 */
[----:B------:R-:W-:Y:S02]  /*11170*/  IMAD R2, R37, UR6, RZ ;  /* 0x0000000625027c24 */ /* 0x000fe4000f8e02ff */
[----:B------:R-:W-:-:S04]  /*11180*/  IMAD.WIDE.U32 R32, R35, UR6, R38 ;  /* 0x0000000623207c25 */ /* 0x000fc8000f8e0026 */
[----:B------:R-:W-:Y:S01]  /*11190*/  IMAD R2, R35, UR7, R2 ;  /* 0x0000000723027c24 */ /* 0x000fe2000f8e0202 */
[----:B------:R-:W-:-:S04]  /*111a0*/  IADD3 R32, P0, R32, UR10, RZ ;  /* 0x0000000a20207c10 */ /* 0x000fc8000ff1e0ff */
[--C-:B------:R-:W-:Y:S02]  /*111b0*/  IADD3.X R33, R33, UR11, R2.reuse, P0, !PT ;  /* 0x0000000b21217c10 */ /* 0x100fe400087fe402 */
[----:B------:R-:W-:Y:S02]  /*111c0*/  ISETP.GE.AND P0, PT, R34, 0x1, PT ;  /* 0x000000012200780c */ /* 0x000fe40003f06270 */
[----:B------:R-:W-:Y:S02]  /*111d0*/  PRMT R2, RZ, 0x7610, R2 ;  /* 0x00007610ff027816 */ /* 0x000fe40000000002 */
[----:B------:R-:W-:-:S13]  /*111e0*/  ISETP.LT.OR P1, PT, R0, 0x1, !P0 ;  /* 0x000000010000780c */ /* 0x000fda0004721670 */
[----:B------:R-:W-:Y:S05]  /*111f0*/  @P1 BRA `(.L_x_40) ;  /* 0x0000000000041947 */ /* 0x000fea0003800000 */
[----:B------:R0:W5:Y:S02]  /*11200*/  LDG.E.U8 R2, desc[UR14][R32.64] ;  /* 0x0000000e20027981 */ /* 0x000164000c1e1100 */
.L_x_40:
[----:B------:R-:W-:Y:S05]  /*11210*/  BSYNC B1 ;  /* 0x0000000000017941 */ /* 0x000fea0003800000 */
.L_x_39:
[----:B-----5:R-:W-:Y:S01]  /*11220*/  LOP3.LUT R2, R2, 0xff, RZ, 0xc0, !PT ;  /* 0x000000ff02027812 */ /* 0x020fe200078ec0ff */
[----:B------:R-:W-:Y:S03]  /*11230*/  BSSY B1, `(.L_x_41) ;  /* 0x000000b000017945 */ /* 0x000fe60003800000 */
[----:B------:R-:W-:-:S05]  /*11240*/  F2FP.F16.E5M2.UNPACK_B R2, R2 ;  /* 0x00000002ff02723e */ /* 0x000fca00020004ff */
[----:B------:R-:W-:-:S05]  /*11250*/  HADD2.F32 R2, -RZ, R2.H0_H0 ;  /* 0x20000002ff027230 */ /* 0x000fca0000004100 */
[----:B------:R-:W-:-:S04]  /*11260*/  FMUL R2, R2, UR21 ;  /* 0x0000001502027c20 */ /* 0x000fc80008400000 */
[--C-:B------:R-:W-:Y:S01]  /*11270*/  FFMA R3, R3, UR20, R2.reuse ;  /* 0x0000001403037c23 */ /* 0x100fe20008000002 */
[----:B------:R-:W-:-:S04]  /*11280*/  PRMT R2, RZ, 0x7610, R2 ;  /* 0x00007610ff027816 */ /* 0x000fc80000000002 */
[----:B------:R-:W-:-:S05]  /*11290*/  F2FP.SATFINITE.E5M2.F32.PACK_AB_MERGE_C R3, RZ, R3, RZ ;  /* 0x00000003ff03723e */ /* 0x000fca00048060ff */
[----:B------:R2:W-:Y:S01]  /*112a0*/  @!P1 STG.E.U8 desc[UR14][R24.64], R3 ;  /* 0x0000000318009986 */ /* 0x0005e2000c10110e */
[----:B------:R-:W-:-:S13]  /*112b0*/  ISETP.LT.OR P1, PT, R0, 0x2, !P0 ;  /* 0x000000020000780c */ /* 0x000fda0004721670 */
[----:B--2---:R-:W-:Y:S05]  /*112c0*/  @P1 BRA `(.L_x_42) ;  /* 0x0000000000041947 */ /* 0x004fea0003800000 */
[----:B------:R2:W5:Y:S02]  /*112d0*/  LDG.E.U8 R2, desc[UR14][R32.64+0x1] ;  /* 0x0000010e20027981 */ /* 0x000564000c1e1100 */
.L_x_42:
[----:B------:R-:W-:Y:S05]  /*112e0*/  BSYNC B1 ;  /* 0x0000000000017941 */ /* 0x000fea0003800000 */
.L_x_41:
[----:B-----5:R-:W-:Y:S01]  /*112f0*/  LOP3.LUT R2, R2, 0xff, RZ, 0xc0, !PT ;  /* 0x000000ff02027812 */ /* 0x020fe200078ec0ff */
[----:B------:R-:W-:Y:S03]  /*11300*/  BSSY B1, `(.L_x_43) ;  /* 0x0000013000017945 */ /* 0x000fe60003800000 */
[----:B------:R-:W-:-:S05]  /*11310*/  F2FP.F16.E5M2.UNPACK_B R2, R2 ;  /* 0x00000002ff02723e */ /* 0x000fca00020004ff */
[----:B------:R-:W-:-:S05]  /*11320*/  HADD2.F32 R2, -RZ, R2.H0_H0 ;  /* 0x20000002ff027230 */ /* 0x000fca0000004100 */
[----:B------:R-:W-:-:S04]  /*11330*/  FMUL R2, R2, UR21 ;  /* 0x0000001502027c20 */ /* 0x000fc80008400000 */
[----:B------:R-:W-:-:S05]  /*11340*/  FFMA R4, R4, UR20, R2 ;  /* 0x0000001404047c23 */ /* 0x000fca0008000002 */
[----:B------:R-:W-:-:S05]  /*11350*/  F2FP.SATFINITE.E5M2.F32.PACK_AB_MERGE_C R4, RZ, R4, RZ ;  /* 0x00000004ff04723e */ /* 0x000fca00048060ff */
[----:B------:R3:W-:Y:S01]  /*11360*/  @!P1 STG.E.U8 desc[UR14][R24.64+0x1], R4 ;  /* 0x0000010418009986 */ /* 0x0007e2000c10110e */
[----:B------:R-:W-:-:S05]  /*11370*/  IADD3 R2, P1, R35, 0x8, RZ ;  /* 0x0000000823027810 */ /* 0x000fca0007f3e0ff */
[----:B------:R-:W-:-:S04]  /*11380*/  IMAD.X R3, RZ, RZ, R37, P1 ;  /* 0x000000ffff037224 */ /* 0x000fc800008e0625 */
[----:B------:R-:W-:-:S04]  /*11390*/  IMAD R3, R3, UR6, RZ ;  /* 0x0000000603037c24 */ /* 0x000fc8000f8e02ff */
[C---:B---3--:R-:W-:Y:S02]  /*113a0*/  IMAD R4, R2.reuse, UR7, R3 ;  /* 0x0000000702047c24 */ /* 0x048fe4000f8e0203 */
[----:B------:R-:W-:-:S03]  /*113b0*/  IMAD.WIDE.U32 R2, R2, UR6, R38 ;  /* 0x0000000602027c25 */ /* 0x000fc6000f8e0026 */
[----:B------:R-:W-:-:S04]  /*113c0*/  IADD3 R2, P1, R2, UR10, RZ ;  /* 0x0000000a02027c10 */ /* 0x000fc8000ff3e0ff */
[--C-:B------:R-:W-:Y:S02]  /*113d0*/  IADD3.X R3, R3, UR11, R4.reuse, P1, !PT ;  /* 0x0000000b03037c10 */ /* 0x100fe40008ffe404 */
[----:B------:R-:W-:Y:S02]  /*113e0*/  ISETP.GE.AND P1, PT, R34, 0x9, PT ;  /* 0x000000092200780c */ /* 0x000fe40003f26270 */
[----:B------:R-:W-:Y:S02]  /*113f0*/  PRMT R4, RZ, 0x7610, R4 ;  /* 0x00007610ff047816 */ /* 0x000fe40000000004 */
[----:B------:R-:W-:-:S13]  /*11400*/  ISETP.LT.OR P2, PT, R0, 0x1, !P1 ;  /* 0x000000010000780c */ /* 0x000fda0004f41670 */
[----:B------:R-:W-:Y:S05]  /*11410*/  @P2 BRA `(.L_x_44) ;  /* 0x0000000000042947 */ /* 0x000fea0003800000 */
[----:B------:R3:W5:Y:S02]  /*11420*/  LDG.E.U8 R4, desc[UR14][R2.64] ;  /* 0x0000000e02047981 */ /* 0x000764000c1e1100 */
.L_x_44:
[----:B------:R-:W-:Y:S05]  /*11430*/  BSYNC B1 ;  /* 0x0000000000017941 */ /* 0x000fea0003800000 */
.L_x_43:
        /* <DEDUP_REMOVED lines=10> */
[----:B----4-:R-:W-:Y:S05]  /*114e0*/  @P2 BRA `(.L_x_46) ;  /* 0x0000000000042947 */ /* 0x010fea0003800000 */
[----:B------:R4:W5:Y:S02]  /*114f0*/  LDG.E.U8 R4, desc[UR14][R2.64+0x1] ;  /* 0x0000010e02047981 */ /* 0x000964000c1e1100 */
.L_x_46:
[----:B------:R-:W-:Y:S05]  /*11500*/  BSYNC B1 ;  /* 0x0000000000017941 */ /* 0x000fea0003800000 */
.L_x_45:
[----:B-----5:R-:W-:Y:S01]  /*11510*/  LOP3.LUT R4, R4, 0xff, RZ, 0xc0, !PT ;  /* 0x000000ff04047812 */ /* 0x020fe200078ec0ff */
[----:B------:R-:W-:Y:S01]  /*11520*/  BSSY B1, `(.L_x_47) ;  /* 0x000000b000017945 */ /* 0x000fe20003800000 */
[----:B------:R-:W-:Y:S02]  /*11530*/  ISETP.LT.OR P3, PT, R0, 0x9, !P0 ;  /* 0x000000090000780c */ /* 0x000fe40004761670 */
[----:B------:R-:W-:-:S05]  /*11540*/  F2FP.F16.E5M2.UNPACK_B R4, R4 ;  /* 0x00000004ff04723e */ /* 0x000fca00020004ff */
[----:B------:R-:W-:-:S05]  /*11550*/  HADD2.F32 R4, -RZ, R4.H0_H0 ;  /* 0x20000004ff047230 */ /* 0x000fca0000004100 */
[----:B------:R-:W-:-:S04]  /*11560*/  FMUL R4, R4, UR21 ;  /* 0x0000001504047c20 */ /* 0x000fc80008400000 */
[--C-:B------:R-:W-:Y:S01]  /*11570*/  FFMA R6, R6, UR20, R4.reuse ;  /* 0x0000001406067c23 */ /* 0x100fe20008000004 */
[----:B------:R-:W-:-:S04]  /*11580*/  PRMT R4, RZ, 0x7610, R4 ;  /* 0x00007610ff047816 */ /* 0x000fc80000000004 */
[----:B------:R-:W-:-:S05]  /*11590*/  F2FP.SATFINITE.E5M2.F32.PACK_AB_MERGE_C R6, RZ, R6, RZ ;  /* 0x00000006ff06723e */ /* 0x000fca00048060ff */
[----:B------:R0:W-:Y:S01]  /*115a0*/  @!P2 STG.E.U8 desc[UR14][R26.64+0x1], R6 ;  /* 0x000001061a00a986 */ /* 0x0001e2000c10110e */
[----:B------:R-:W-:Y:S05]  /*115b0*/  @P3 BRA `(.L_x_48) ;  /* 0x0000000000043947 */ /* 0x000fea0003800000 */
[----:B------:R0:W5:Y:S02]  /*115c0*/  LDG.E.U8 R4, desc[UR14][R32.64+0x8] ;  /* 0x0000080e20047981 */ /* 0x000164000c1e1100 */
.L_x_48:
[----:B------:R-:W-:Y:S05]  /*115d0*/  BSYNC B1 ;  /* 0x0000000000017941 */ /* 0x000fea0003800000 */
.L_x_47:
        /* <DEDUP_REMOVED lines=12> */
.L_x_50:
[----:B------:R-:W-:Y:S05]  /*116a0*/  BSYNC B1 ;  /* 0x0000000000017941 */ /* 0x000fea0003800000 */
.L_x_49:
        /* <DEDUP_REMOVED lines=12> */
.L_x_52:
[----:B------:R-:W-:Y:S05]  /*11770*/  BSYNC B1 ;  /* 0x0000000000017941 */ /* 0x000fea0003800000 */
.L_x_51:
        /* <DEDUP_REMOVED lines=12> */
.L_x_54:
[----:B------:R-:W-:Y:S05]  /*11840*/  BSYNC B1 ;  /* 0x0000000000017941 */ /* 0x000fea0003800000 */
.L_x_53:
        /* <DEDUP_REMOVED lines=12> */
.L_x_56:
[----:B------:R-:W-:Y:S05]  /*11910*/  BSYNC B1 ;  /* 0x0000000000017941 */ /* 0x000fea0003800000 */
.L_x_55:
        /* <DEDUP_REMOVED lines=12> */
.L_x_58:
[----:B------:R-:W-:Y:S05]  /*119e0*/  BSYNC B1 ;  /* 0x0000000000017941 */ /* 0x000fea0003800000 */
.L_x_57:
        /* <DEDUP_REMOVED lines=12> */
.L_x_60:
[----:B------:R-:W-:Y:S05]  /*11ab0*/  BSYNC B1 ;  /* 0x0000000000017941 */ /* 0x000fea0003800000 */
.L_x_59:
        /* <DEDUP_REMOVED lines=12> */
.L_x_62:
[----:B------:R-:W-:Y:S05]  /*11b80*/  BSYNC B1 ;  /* 0x0000000000017941 */ /* 0x000fea0003800000 */
.L_x_61:
        /* <DEDUP_REMOVED lines=12> */
.L_x_64:
[----:B------:R-:W-:Y:S05]  /*11c50*/  BSYNC B1 ;  /* 0x0000000000017941 */ /* 0x000fea0003800000 */
.L_x_63:
        /* <DEDUP_REMOVED lines=12> */
.L_x_66:
[----:B------:R-:W-:Y:S05]  /*11d20*/  BSYNC B1 ;  /* 0x0000000000017941 */ /* 0x000fea0003800000 */
.L_x_65:
        /* <DEDUP_REMOVED lines=12> */
.L_x_68:
[----:B------:R-:W-:Y:S05]  /*11df0*/  BSYNC B1 ;  /* 0x0000000000017941 */ /* 0x000fea0003800000 */
.L_x_67:
        /* <DEDUP_REMOVED lines=12> */
.L_x_70:
[----:B------:R-:W-:Y:S05]  /*11ec0*/  BSYNC B1 ;  /* 0x0000000000017941 */ /* 0x000fea0003800000 */
.L_x_69:
        /* <DEDUP_REMOVED lines=12> */
.L_x_72:
[----:B------:R-:W-:Y:S05]  /*11f90*/  BSYNC B1 ;  /* 0x0000000000017941 */ /* 0x000fea0003800000 */
.L_x_71:
        /* <DEDUP_REMOVED lines=12> */
.L_x_74:
[----:B------:R-:W-:Y:S05]  /*12060*/  BSYNC B1 ;  /* 0x0000000000017941 */ /* 0x000fea0003800000 */
.L_x_73:
        /* <DEDUP_REMOVED lines=12> */
.L_x_76:
[----:B------:R-:W-:Y:S05]  /*12130*/  BSYNC B1 ;  /* 0x0000000000017941 */ /* 0x000fea0003800000 */
.L_x_75:
        /* <DEDUP_REMOVED lines=12> */
.L_x_78:
[----:B------:R-:W-:Y:S05]  /*12200*/  BSYNC B1 ;  /* 0x0000000000017941 */ /* 0x000fea0003800000 */
.L_x_77:
        /* <DEDUP_REMOVED lines=12> */
.L_x_80:
[----:B------:R-:W-:Y:S05]  /*122d0*/  BSYNC B1 ;  /* 0x0000000000017941 */ /* 0x000fea0003800000 */
.L_x_79:
        /* <DEDUP_REMOVED lines=12> */
.L_x_82:
[----:B------:R-:W-:Y:S05]  /*123a0*/  BSYNC B1 ;  /* 0x0000000000017941 */ /* 0x000fea0003800000 */
.L_x_81:
        /* <DEDUP_REMOVED lines=12> */
.L_x_84:
[----:B------:R-:W-:Y:S05]  /*12470*/  BSYNC B1 ;  /* 0x0000000000017941 */ /* 0x000fea0003800000 */
.L_x_83:
        /* <DEDUP_REMOVED lines=12> */
.L_x_86:
[----:B------:R-:W-:Y:S05]  /*12540*/  BSYNC B1 ;  /* 0x0000000000017941 */ /* 0x000fea0003800000 */
.L_x_85:
        /* <DEDUP_REMOVED lines=12> */
.L_x_88:
[----:B------:R-:W-:Y:S05]  /*12610*/  BSYNC B1 ;  /* 0x0000000000017941 */ /* 0x000fea0003800000 */
.L_x_87:
        /* <DEDUP_REMOVED lines=12> */
.L_x_90:
[----:B------:R-:W-:Y:S05]  /*126e0*/  BSYNC B1 ;  /* 0x0000000000017941 */ /* 0x000fea0003800000 */
.L_x_89:
        /* <DEDUP_REMOVED lines=12> */
.L_x_92:
[----:B------:R-:W-:Y:S05]  /*127b0*/  BSYNC B1 ;  /* 0x0000000000017941 */ /* 0x000fea0003800000 */
.L_x_91:
        /* <DEDUP_REMOVED lines=12> */
.L_x_94:
[----:B------:R-:W-:Y:S05]  /*12880*/  BSYNC B1 ;  /* 0x0000000000017941 */ /* 0x000fea0003800000 */
.L_x_93:
        /* <DEDUP_REMOVED lines=12> */
.L_x_96:
[----:B------:R-:W-:Y:S05]  /*12950*/  BSYNC B1 ;  /* 0x0000000000017941 */ /* 0x000fea0003800000 */
.L_x_95:
        /* <DEDUP_REMOVED lines=12> */
.L_x_98:
[----:B------:R-:W-:Y:S05]  /*12a20*/  BSYNC B1 ;  /* 0x0000000000017941 */ /* 0x000fea0003800000 */
.L_x_97:
        /* <DEDUP_REMOVED lines=12> */
.L_x_100:
[----:B------:R-:W-:Y:S05]  /*12af0*/  BSYNC B1 ;  /* 0x0000000000017941 */ /* 0x000fea0003800000 */
.L_x_99:
        /* <DEDUP_REMOVED lines=12> */
.L_x_102:
[----:B------:R-:W-:Y:S05]  /*12bc0*/  BSYNC B1 ;  /* 0x0000000000017941 */ /* 0x000fea0003800000 */
.L_x_101:
        /* <DEDUP_REMOVED lines=12> */
.L_x_104:
[----:B------:R-:W-:Y:S05]  /*12c90*/  BSYNC B1 ;  /* 0x0000000000017941 */ /* 0x000fea0003800000 */
.L_x_103:
        /* <DEDUP_REMOVED lines=12> */
.L_x_106:
[----:B------:R-:W-:Y:S05]  /*12d60*/  BSYNC B1 ;  /* 0x0000000000017941 */ /* 0x000fea0003800000 */
.L_x_105:
        /* <DEDUP_REMOVED lines=12> */
.L_x_108:
[----:B------:R-:W-:Y:S05]  /*12e30*/  BSYNC B1 ;  /* 0x0000000000017941 */ /* 0x000fea0003800000 */
.L_x_107:
        /* <DEDUP_REMOVED lines=12> */
.L_x_110:
[----:B------:R-:W-:Y:S05]  /*12f00*/  BSYNC B1 ;  /* 0x0000000000017941 */ /* 0x000fea0003800000 */
.L_x_109:
        /* <DEDUP_REMOVED lines=12> */
.L_x_112:
[----:B------:R-:W-:Y:S05]  /*12fd0*/  BSYNC B1 ;  /* 0x0000000000017941 */ /* 0x000fea0003800000 */
.L_x_111:
        /* <DEDUP_REMOVED lines=12> */
.L_x_114:
[----:B------:R-:W-:Y:S05]  /*130a0*/  BSYNC B1 ;  /* 0x0000000000017941 */ /* 0x000fea0003800000 */
.L_x_113:
        /* <DEDUP_REMOVED lines=12> */
.L_x_116:
[----:B------:R-:W-:Y:S05]  /*13170*/  BSYNC B1 ;  /* 0x0000000000017941 */ /* 0x000fea0003800000 */
.L_x_115:
        /* <DEDUP_REMOVED lines=12> */
.L_x_118:
[----:B------:R-:W-:Y:S05]  /*13240*/  BSYNC B1 ;  /* 0x0000000000017941 */ /* 0x000fea0003800000 */
.L_x_117:
        /* <DEDUP_REMOVED lines=12> */
.L_x_120:
[----:B------:R-:W-:Y:S05]  /*13310*/  BSYNC B1 ;  /* 0x0000000000017941 */ /* 0x000fea0003800000 */
.L_x_119:
        /* <DEDUP_REMOVED lines=12> */
.L_x_122:
[----:B------:R-:W-:Y:S05]  /*133e0*/  BSYNC B1 ;  /* 0x0000000000017941 */ /* 0x000fea0003800000 */
.L_x_121:
        /* <DEDUP_REMOVED lines=12> */
.L_x_124:
[----:B------:R-:W-:Y:S05]  /*134b0*/  BSYNC B1 ;  /* 0x0000000000017941 */ /* 0x000fea0003800000 */
.L_x_123:
[----:B-----5:R-:W-:Y:S01]  /*134c0*/  LOP3.LUT R4, R4, 0xff, RZ, 0xc0, !PT ;  /* 0x000000ff04047812 */ /* 0x020fe200078ec0ff */
[----:B------:R-:W-:Y:S01]  /*134d0*/  BSSY B1, `(.L_x_125) ;  /* 0x000000b000017945 */ /* 0x000fe20003800000 */
[----:B------:R-:W-:Y:S02]  /*134e0*/  ISETP.LT.OR P2, PT, R0, 0x52, !P1 ;  /* 0x000000520000780c */ /* 0x000fe40004f41670 */
[----:B------:R-:W-:-:S05]  /*134f0*/  F2FP.F16.E5M2.UNPACK_B R4, R4 ;  /* 0x00000004ff04723e */ /* 0x000fca00020004ff */
[----:B------:R-:W-:-:S05]  /*13500*/  HADD2.F32 R4, -RZ, R4.H0_H0 ;  /* 0x20000004ff047230 */ /* 0x000fca0000004100 */
[----:B------:R-:W-:-:S04]  /*13510*/  FMUL R4, R4, UR21 ;  /* 0x0000001504047c20 */ /* 0x000fc80008400000 */
[----:B------:R-:W-:-:S05]  /*13520*/  FFMA R4, R173, UR20, R4 ;  /* 0x00000014ad047c23 */ /* 0x000fca0008000004 */
[----:B------:R-:W-:Y:S02]  /*13530*/  F2FP.SATFINITE.E5M2.F32.PACK_AB_MERGE_C R5, RZ, R4, RZ ;  /* 0x00000004ff05723e */ /* 0x000fe400048060ff */
[----:B------:R-:W-:-:S03]  /*13540*/  PRMT R4, RZ, 0x7610, R4 ;  /* 0x00007610ff047816 */ /* 0x000fc60000000004 */
[----:B------:R0:W-:Y:S01]  /*13550*/  @!P3 STG.E.U8 desc[UR14][R26.64+0x50], R5 ;  /* 0x000050051a00b986 */ /* 0x0001e2000c10110e */
[----:B------:R-:W-:Y:S05]  /*13560*/  @P2 BRA `(.L_x_126) ;  /* 0x0000000000042947 */ /* 0x000fea0003800000 */
[----:B------:R0:W5:Y:S02]  /*13570*/  LDG.E.U8 R4, desc[UR14][R2.64+0x51] ;  /* 0x0000510e02047981 */ /* 0x000164000c1e1100 */
.L_x_126:
[----:B------:R-:W-:Y:S05]  /*13580*/  BSYNC B1 ;  /* 0x0000000000017941 */ /* 0x000fea0003800000 */
.L_x_125:
[----:B-----5:R-:W-:Y:S01]  /*13590*/  LOP3.LUT R4, R4, 0xff, RZ, 0xc0, !PT ;  /* 0x000000ff04047812 */ /* 0x020fe200078ec0ff */
[----:B------:R-:W-:Y:S01]  /*135a0*/  BSSY B1, `(.L_x_127) ;  /* 0x000000b000017945 */ /* 0x000fe20003800000 */
[----:B------:R-:W-:Y:S02]  /*135b0*/  ISETP.LT.OR P3, PT, R0, 0x59, !P0 ;  /* 0x000000590000780c */ /* 0x000fe40004761670 */
[----:B------:R-:W-:-:S05]  /*135c0*/  F2FP.F16.E5M2.UNPACK_B R4, R4 ;  /* 0x00000004ff04723e */ /* 0x000fca00020004ff */
[----:B------:R-:W-:-:S05]  /*135d0*/  HADD2.F32 R4, -RZ, R4.H0_H0 ;  /* 0x20000004ff047230 */ /* 0x000fca0000004100 */
[----:B------:R-:W-:-:S04]  /*135e0*/  FMUL R4, R4, UR21 ;  /* 0x0000001504047c20 */ /* 0x000fc80008400000 */
[----:B------:R-:W-:-:S05]  /*135f0*/  FFMA R4, R174, UR20, R4 ;  /* 0x00000014ae047c23 */ /* 0x000fca0008000004 */
[----:B0-----:R-:W-:Y:S02]  /*13600*/  F2FP.SATFINITE.E5M2.F32.PACK_AB_MERGE_C R5, RZ, R4, RZ ;  /* 0x00000004ff05723e */ /* 0x001fe400048060ff */
[----:B------:R-:W-:-:S03]  /*13610*/  PRMT R4, RZ, 0x7610, R4 ;  /* 0x00007610ff047816 */ /* 0x000fc60000000004 */
[----:B------:R0:W-:Y:S01]  /*13620*/  @!P2 STG.E.U8 desc[UR14][R26.64+0x51], R5 ;  /* 0x000051051a00a986 */ /* 0x0001e2000c10110e */
[----:B------:R-:W-:Y:S05]  /*13630*/  @P3 BRA `(.L_x_128) ;  /* 0x0000000000043947 */ /* 0x000fea0003800000 */
[----:B------:R0:W5:Y:S02]  /*13640*/  LDG.E.U8 R4, desc[UR14][R32.64+0x58] ;  /* 0x0000580e20047981 */ /* 0x000164000c1e1100 */
.L_x_128:
[----:B------:R-:W-:Y:S05]  /*13650*/  BSYNC B1 ;  /* 0x0000000000017941 */ /* 0x000fea0003800000 */
.L_x_127:
        /* <DEDUP_REMOVED lines=12> */
.L_x_130:
[----:B------:R-:W-:Y:S05]  /*13720*/  BSYNC B1 ;  /* 0x0000000000017941 */ /* 0x000fea0003800000 */
.L_x_129:
[----:B-----5:R-:W-:Y:S01]  /*13730*/  LOP3.LUT R4, R4, 0xff, RZ, 0xc0, !PT ;  /* 0x000000ff04047812 */ /* 0x020fe200078ec0ff */
[----:B------:R-:W-:Y:S01]  /*13740*/  BSSY B1, `(.L_x_131) ;  /* 0x000000b000017945 */ /* 0x000fe20003800000 */
[----:B------:R-:W-:Y:S02]  /*13750*/  ISETP.LT.OR P3, PT, R0, 0x59, !P1 ;  /* 0x000000590000780c */ /* 0x000fe40004f61670 */
[----:B------:R-:W-:-:S05]  /*13760*/  F2FP.F16.E5M2.UNPACK_B R4, R4 ;  /* 0x00000004ff04723e */ /* 0x000fca00020004ff */
[----:B------:R-:W-:-:S05]  /*13770*/  HADD2.F32 R4, -RZ, R4.H0_H0 ;  /* 0x20000004ff047230 */ /* 0x000fca0000004100 */
[----:B0-----:R-:W-:Y:S01]  /*13780*/  FMUL R5, R4, UR21 ;  /* 0x0000001504057c20 */ /* 0x001fe20008400000 */
[----:B------:R-:W-:-:S03]  /*13790*/  PRMT R4, RZ, 0x7610, R4 ;  /* 0x00007610ff047816 */ /* 0x000fc60000000004 */
[----:B------:R-:W-:-:S05]  /*137a0*/  FFMA R5, R176, UR20, R5 ;  /* 0x00000014b0057c23 */ /* 0x000fca0008000005 */
[----:B------:R-:W-:-:S05]  /*137b0*/  F2FP.SATFINITE.E5M2.F32.PACK_AB_MERGE_C R5, RZ, R5, RZ ;  /* 0x00000005ff05723e */ /* 0x000fca00048060ff */
[----:B------:R0:W-:Y:S01]  /*137c0*/  @!P2 STG.E.U8 desc[UR14][R24.64+0x59], R5 ;  /* 0x000059051800a986 */ /* 0x0001e2000c10110e */
[----:B------:R-:W-:Y:S05]  /*137d0*/  @P3 BRA `(.L_x_132) ;  /* 0x0000000000043947 */ /* 0x000fea0003800000 */
[----:B------:R0:W5:Y:S02]  /*137e0*/  LDG.E.U8 R4, desc[UR14][R2.64+0x58] ;  /* 0x0000580e02047981 */ /* 0x000164000c1e1100 */
.L_x_132:
[----:B------:R-:W-:Y:S05]  /*137f0*/  BSYNC B1 ;  /* 0x0000000000017941 */ /* 0x000fea0003800000 */
.L_x_131:
        /* <DEDUP_REMOVED lines=12> */
.L_x_134:
[----:B------:R-:W-:Y:S05]  /*138c0*/  BSYNC B1 ;  /* 0x0000000000017941 */ /* 0x000fea0003800000 */
.L_x_133:
        /* <DEDUP_REMOVED lines=12> */
.L_x_136:
[----:B------:R-:W-:Y:S05]  /*13990*/  BSYNC B1 ;  /* 0x0000000000017941 */ /* 0x000fea0003800000 */
.L_x_135:
        /* <DEDUP_REMOVED lines=12> */
.L_x_138:
[----:B------:R-:W-:Y:S05]  /*13a60*/  BSYNC B1 ;  /* 0x0000000000017941 */ /* 0x000fea0003800000 */
.L_x_137:
        /* <DEDUP_REMOVED lines=12> */
.L_x_140:
[----:B------:R-:W-:Y:S05]  /*13b30*/  BSYNC B1 ;  /* 0x0000000000017941 */ /* 0x000fea0003800000 */
.L_x_139:
        /* <DEDUP_REMOVED lines=12> */
.L_x_142:
[----:B------:R-:W-:Y:S05]  /*13c00*/  BSYNC B1 ;  /* 0x0000000000017941 */ /* 0x000fea0003800000 */
.L_x_141:
        /* <DEDUP_REMOVED lines=12> */
.L_x_144:
[----:B------:R-:W-:Y:S05]  /*13cd0*/  BSYNC B1 ;  /* 0x0000000000017941 */ /* 0x000fea0003800000 */
.L_x_143:
        /* <DEDUP_REMOVED lines=12> */
.L_x_146:
[----:B------:R-:W-:Y:S05]  /*13da0*/  BSYNC B1 ;  /* 0x0000000000017941 */ /* 0x000fea0003800000 */
.L_x_145:
        /* <DEDUP_REMOVED lines=12> */
.L_x_148:
[----:B------:R-:W-:Y:S05]  /*13e70*/  BSYNC B1 ;  /* 0x0000000000017941 */ /* 0x000fea0003800000 */
.L_x_147:
        /* <DEDUP_REMOVED lines=12> */
.L_x_150:
[----:B------:R-:W-:Y:S05]  /*13f40*/  BSYNC B1 ;  /* 0x0000000000017941 */ /* 0x000fea0003800000 */
.L_x_149:
        /* <DEDUP_REMOVED lines=12> */
.L_x_152:
[----:B------:R-:W-:Y:S05]  /*14010*/  BSYNC B1 ;  /* 0x0000000000017941 */ /* 0x000fea0003800000 */
.L_x_151:
        /* <DEDUP_REMOVED lines=12> */
.L_x_154:
[----:B------:R-:W-:Y:S05]  /*140e0*/  BSYNC B1 ;  /* 0x0000000000017941 */ /* 0x000fea0003800000 */
.L_x_153:
        /* <DEDUP_REMOVED lines=12> */
.L_x_156:
[----:B------:R-:W-:Y:S05]  /*141b0*/  BSYNC B1 ;  /* 0x0000000000017941 */ /* 0x000fea0003800000 */
.L_x_155:
        /* <DEDUP_REMOVED lines=12> */
.L_x_158:
[----:B------:R-:W-:Y:S05]  /*14280*/  BSYNC B1 ;  /* 0x0000000000017941 */ /* 0x000fea0003800000 */
.L_x_157:
        /* <DEDUP_REMOVED lines=12> */
.L_x_160:
[----:B------:R-:W-:Y:S05]  /*14350*/  BSYNC B1 ;  /* 0x0000000000017941 */ /* 0x000fea0003800000 */
.L_x_159:
        /* <DEDUP_REMOVED lines=12> */
.L_x_162:
[----:B------:R-:W-:Y:S05]  /*14420*/  BSYNC B1 ;  /* 0x0000000000017941 */ /* 0x000fea0003800000 */
.L_x_161:
        /* <DEDUP_REMOVED lines=12> */
.L_x_164:
[----:B------:R-:W-:Y:S05]  /*144f0*/  BSYNC B1 ;  /* 0x0000000000017941 */ /* 0x000fea0003800000 */
.L_x_163:
        /* <DEDUP_REMOVED lines=12> */
.L_x_166:
[----:B------:R-:W-:Y:S05]  /*145c0*/  BSYNC B1 ;  /* 0x0000000000017941 */ /* 0x000fea0003800000 */
.L_x_165:
        /* <DEDUP_REMOVED lines=12> */
.L_x_168:
[----:B------:R-:W-:Y:S05]  /*14690*/  BSYNC B1 ;  /* 0x0000000000017941 */ /* 0x000fea0003800000 */
.L_x_167:
        /* <DEDUP_REMOVED lines=12> */
.L_x_170:
[----:B------:R-:W-:Y:S05]  /*14760*/  BSYNC B1 ;  /* 0x0000000000017941 */ /* 0x000fea0003800000 */
.L_x_169:
        /* <DEDUP_REMOVED lines=12> */
.L_x_172:
[----:B------:R-:W-:Y:S05]  /*14830*/  BSYNC B1 ;  /* 0x0000000000017941 */ /* 0x000fea0003800000 */
.L_x_171:
        /* <DEDUP_REMOVED lines=12> */
.L_x_174:
[----:B------:R-:W-:Y:S05]  /*14900*/  BSYNC B1 ;  /* 0x0000000000017941 */ /* 0x000fea0003800000 */
.L_x_173:
        /* <DEDUP_REMOVED lines=12> */
.L_x_176:
[----:B------:R-:W-:Y:S05]  /*149d0*/  BSYNC B1 ;  /* 0x0000000000017941 */ /* 0x000fea0003800000 */
.L_x_175:
        /* <DEDUP_REMOVED lines=12> */
.L_x_178:
[----:B------:R-:W-:Y:S05]  /*14aa0*/  BSYNC B1 ;  /* 0x0000000000017941 */ /* 0x000fea0003800000 */
.L_x_177:
        /* <DEDUP_REMOVED lines=12> */
.L_x_180:
[----:B------:R-:W-:Y:S05]  /*14b70*/  BSYNC B1 ;  /* 0x0000000000017941 */ /* 0x000fea0003800000 */
.L_x_179:
        /* <DEDUP_REMOVED lines=12> */
.L_x_182:
[----:B------:R-:W-:Y:S05]  /*14c40*/  BSYNC B1 ;  /* 0x0000000000017941 */ /* 0x000fea0003800000 */
.L_x_181:
        /* <DEDUP_REMOVED lines=12> */
.L_x_184:
[----:B------:R-:W-:Y:S05]  /*14d10*/  BSYNC B1 ;  /* 0x0000000000017941 */ /* 0x000fea0003800000 */
.L_x_183:
        /* <DEDUP_REMOVED lines=12> */
.L_x_186:
[----:B------:R-:W-:Y:S05]  /*14de0*/  BSYNC B1 ;  /* 0x0000000000017941 */ /* 0x000fea0003800000 */
.L_x_185:
        /* <DEDUP_REMOVED lines=12> */
.L_x_188:
[----:B------:R-:W-:Y:S05]  /*14eb0*/  BSYNC B1 ;  /* 0x0000000000017941 */ /* 0x000fea0003800000 */
.L_x_187:
        /* <DEDUP_REMOVED lines=12> */
.L_x_190:
[----:B------:R-:W-:Y:S05]  /*14f80*/  BSYNC B1 ;  /* 0x0000000000017941 */ /* 0x000fea0003800000 */
.L_x_189:
        /* <DEDUP_REMOVED lines=12> */
.L_x_192:
[----:B------:R-:W-:Y:S05]  /*15050*/  BSYNC B1 ;  /* 0x0000000000017941 */ /* 0x000fea0003800000 */
.L_x_191:
        /* <DEDUP_REMOVED lines=12> */
.L_x_194:
[----:B------:R-:W-:Y:S05]  /*15120*/  BSYNC B1 ;  /* 0x0000000000017941 */ /* 0x000fea0003800000 */
.L_x_193:
        /* <DEDUP_REMOVED lines=12> */
.L_x_196:
[----:B------:R-:W-:Y:S05]  /*151f0*/  BSYNC B1 ;  /* 0x0000000000017941 */ /* 0x000fea0003800000 */
.L_x_195:
        /* <DEDUP_REMOVED lines=12> */
.L_x_198:
[----:B------:R-:W-:Y:S05]  /*152c0*/  BSYNC B1 ;  /* 0x0000000000017941 */ /* 0x000fea0003800000 */
.L_x_197:
        /* <DEDUP_REMOVED lines=12> */
.L_x_200:
[----:B------:R-:W-:Y:S05]  /*15390*/  BSYNC B1 ;  /* 0x0000000000017941 */ /* 0x000fea0003800000 */
.L_x_199:
        /* <DEDUP_REMOVED lines=12> */
.L_x_202:
[----:B------:R-:W-:Y:S05]  /*15460*/  BSYNC B1 ;  /* 0x0000000000017941 */ /* 0x000fea0003800000 */
.L_x_201:
        /* <DEDUP_REMOVED lines=12> */
.L_x_204:
[----:B------:R-:W-:Y:S05]  /*15530*/  BSYNC B1 ;  /* 0x0000000000017941 */ /* 0x000fea0003800000 */
.L_x_203:
        /* <DEDUP_REMOVED lines=12> */
.L_x_206:
[----:B------:R-:W-:Y:S05]  /*15600*/  BSYNC B1 ;  /* 0x0000000000017941 */ /* 0x000fea0003800000 */
.L_x_205:
        /* <DEDUP_REMOVED lines=12> */
.L_x_208:
[----:B------:R-:W-:Y:S05]  /*156d0*/  BSYNC B1 ;  /* 0x0000000000017941 */ /* 0x000fea0003800000 */
.L_x_207:
        /* <DEDUP_REMOVED lines=12> */
.L_x_210:
[----:B------:R-:W-:Y:S05]  /*157a0*/  BSYNC B1 ;  /* 0x0000000000017941 */ /* 0x000fea0003800000 */
.L_x_209:
        /* <DEDUP_REMOVED lines=12> */
.L_x_212:
[----:B------:R-:W-:Y:S05]  /*15870*/  BSYNC B1 ;  /* 0x0000000000017941 */ /* 0x000fea0003800000 */
.L_x_211:
        /* <DEDUP_REMOVED lines=12> */
.L_x_214:
[----:B------:R-:W-:Y:S05]  /*15940*/  BSYNC B1 ;  /* 0x0000000000017941 */ /* 0x000fea0003800000 */
.L_x_213:
        /* <DEDUP_REMOVED lines=12> */
.L_x_216:
[----:B------:R-:W-:Y:S05]  /*15a10*/  BSYNC B1 ;  /* 0x0000000000017941 */ /* 0x000fea0003800000 */
.L_x_215:
        /* <DEDUP_REMOVED lines=12> */
.L_x_218:
[----:B------:R-:W-:Y:S05]  /*15ae0*/  BSYNC B1 ;  /* 0x0000000000017941 */ /* 0x000fea0003800000 */
.L_x_217:
        /* <DEDUP_REMOVED lines=12> */
.L_x_220:
[----:B------:R-:W-:Y:S05]  /*15bb0*/  BSYNC B1 ;  /* 0x0000000000017941 */ /* 0x000fea0003800000 */
.L_x_219:
        /* <DEDUP_REMOVED lines=12> */
.L_x_222:
[----:B------:R-:W-:Y:S05]  /*15c80*/  BSYNC B1 ;  /* 0x0000000000017941 */ /* 0x000fea0003800000 */
.L_x_221:
        /* <DEDUP_REMOVED lines=12> */
.L_x_224:
[----:B------:R-:W-:Y:S05]  /*15d50*/  BSYNC B1 ;  /* 0x0000000000017941 */ /* 0x000fea0003800000 */
.L_x_223:
        /* <DEDUP_REMOVED lines=12> */
.L_x_226:
[----:B------:R-:W-:Y:S05]  /*15e20*/  BSYNC B1 ;  /* 0x0000000000017941 */ /* 0x000fea0003800000 */
.L_x_225:
        /* <DEDUP_REMOVED lines=12> */
.L_x_228:
[----:B------:R-:W-:Y:S05]  /*15ef0*/  BSYNC B1 ;  /* 0x0000000000017941 */ /* 0x000fea0003800000 */
.L_x_227:
        /* <DEDUP_REMOVED lines=12> */
.L_x_230:
[----:B------:R-:W-:Y:S05]  /*15fc0*/  BSYNC B1 ;  /* 0x0000000000017941 */ /* 0x000fea0003800000 */
.L_x_229:
        /* <DEDUP_REMOVED lines=12> */
.L_x_232:
[----:B------:R-:W-:Y:S05]  /*16090*/  BSYNC B1 ;  /* 0x0000000000017941 */ /* 0x000fea0003800000 */
.L_x_231:
        /* <DEDUP_REMOVED lines=12> */
.L_x_234:
[----:B------:R-:W-:Y:S05]  /*16160*/  BSYNC B1 ;  /* 0x0000000000017941 */ /* 0x000fea0003800000 */
.L_x_233:
        /* <DEDUP_REMOVED lines=12> */
.L_x_236:
[----:B------:R-:W-:Y:S05]  /*16230*/  BSYNC B1 ;  /* 0x0000000000017941 */ /* 0x000fea0003800000 */
.L_x_235:
        /* <DEDUP_REMOVED lines=12> */
.L_x_238:
[----:B------:R-:W-:Y:S05]  /*16300*/  BSYNC B1 ;  /* 0x0000000000017941 */ /* 0x000fea0003800000 */
.L_x_237:
        /* <DEDUP_REMOVED lines=12> */
.L_x_240:
[----:B------:R-:W-:Y:S05]  /*163d0*/  BSYNC B1 ;  /* 0x0000000000017941 */ /* 0x000fea0003800000 */
.L_x_239:
        /* <DEDUP_REMOVED lines=12> */
.L_x_242:
[----:B------:R-:W-:Y:S05]  /*164a0*/  BSYNC B1 ;  /* 0x0000000000017941 */ /* 0x000fea0003800000 */
.L_x_241:
        /* <DEDUP_REMOVED lines=12> */
.L_x_244:
[----:B------:R-:W-:Y:S05]  /*16570*/  BSYNC B1 ;  /* 0x0000000000017941 */ /* 0x000fea0003800000 */
.L_x_243:
        /* <DEDUP_REMOVED lines=12> */
.L_x_246:
[----:B------:R-:W-:Y:S05]  /*16640*/  BSYNC B1 ;  /* 0x0000000000017941 */ /* 0x000fea0003800000 */
.L_x_245:
        /* <DEDUP_REMOVED lines=12> */
.L_x_248:
[----:B------:R-:W-:Y:S05]  /*16710*/  BSYNC B1 ;  /* 0x0000000000017941 */ /* 0x000fea0003800000 */
.L_x_247:
        /* <DEDUP_REMOVED lines=12> */
.L_x_250:
[----:B------:R-:W-:Y:S05]  /*167e0*/  BSYNC B1 ;  /* 0x0000000000017941 */ /* 0x000fea0003800000 */
.L_x_249:
        /* <DEDUP_REMOVED lines=12> */
.L_x_252:
[----:B------:R-:W-:Y:S05]  /*168b0*/  BSYNC B1 ;  /* 0x0000000000017941 */ /* 0x000fea0003800000 */
.L_x_251:
        /* <DEDUP_REMOVED lines=12> */
.L_x_254:
[----:B------:R-:W-:Y:S05]  /*16980*/  BSYNC B1 ;  /* 0x0000000000017941 */ /* 0x000fea0003800000 */
.L_x_253:
[----:B0-----:R-:W2:Y:S01]  /*16990*/  LDL.LU R5, [R1+0x200] ;  /* 0x0002000001057983 */ /* 0x001ea20000300800 */
[----:B-----5:R-:W-:Y:S01]  /*169a0*/  LOP3.LUT R4, R4, 0xff, RZ, 0xc0, !PT ;  /* 0x000000ff04047812 */ /* 0x020fe200078ec0ff */
[----:B------:R-:W-:Y:S01]  /*169b0*/  BSSY B1, `(.L_x_255) ;  /* 0x000000b000017945 */ /* 0x000fe20003800000 */
[----:B------:R-:W-:Y:S02]  /*169c0*/  ISETP.LT.OR P3, PT, R0, 0xd9, !P0 ;  /* 0x000000d90000780c */ /* 0x000fe40004761670 */
[----:B------:R-:W-:-:S05]  /*169d0*/  F2FP.F16.E5M2.UNPACK_B R4, R4 ;  /* 0x00000004ff04723e */ /* 0x000fca00020004ff */
[----:B------:R-:W-:-:S05]  /*169e0*/  HADD2.F32 R4, -RZ, R4.H0_H0 ;  /* 0x20000004ff047230 */ /* 0x000fca0000004100 */
[----:B------:R-:W-:-:S04]  /*169f0*/  FMUL R4, R4, UR21 ;  /* 0x0000001504047c20 */ /* 0x000fc80008400000 */
[----:B--2---:R-:W-:-:S05]  /*16a00*/  FFMA R4, R5, UR20, R4 ;  /* 0x0000001405047c23 */ /* 0x004fca0008000004 */
[----:B------:R-:W-:Y:S02]  /*16a10*/  F2FP.SATFINITE.E5M2.F32.PACK_AB_MERGE_C R5, RZ, R4, RZ ;  /* 0x00000004ff05723e */ /* 0x000fe400048060ff */
[----:B------:R-:W-:-:S03]  /*16a20*/  PRMT R4, RZ, 0x7610, R4 ;  /* 0x00007610ff047816 */ /* 0x000fc60000000004 */
[----:B------:R0:W-:Y:S01]  /*16a30*/  @!P2 STG.E.U8 desc[UR14][R26.64+0xd1], R5 ;  /* 0x0000d1051a00a986 */ /* 0x0001e2000c10110e */
[----:B------:R-:W-:Y:S05]  /*16a40*/  @P3 BRA `(.L_x_256) ;  /* 0x0000000000043947 */ /* 0x000fea0003800000 */
[----:B------:R2:W5:Y:S02]  /*16a50*/  LDG.E.U8 R4, desc[UR14][R32.64+0xd8] ;  /* 0x0000d80e20047981 */ /* 0x000564000c1e1100 */
.L_x_256:
[----:B------:R-:W-:Y:S05]  /*16a60*/  BSYNC B1 ;  /* 0x0000000000017941 */ /* 0x000fea0003800000 */
.L_x_255:
[----:B0-----:R-:W3:Y:S01]  /*16a70*/  LDL.LU R5, [R1+0x204] ;  /* 0x0002040001057983 */ /* 0x001ee20000300800 */
[----:B-----5:R-:W-:Y:S01]  /*16a80*/  LOP3.LUT R4, R4, 0xff, RZ, 0xc0, !PT ;  /* 0x000000ff04047812 */ /* 0x020fe200078ec0ff */
[----:B------:R-:W-:Y:S01]  /*16a90*/  BSSY B1, `(.L_x_257) ;  /* 0x000000b000017945 */ /* 0x000fe20003800000 */
[----:B------:R-:W-:Y:S02]  /*16aa0*/  ISETP.LT.OR P2, PT, R0, 0xda, !P0 ;  /* 0x000000da0000780c */ /* 0x000fe40004741670 */
[----:B------:R-:W-:-:S05]  /*16ab0*/  F2FP.F16.E5M2.UNPACK_B R4, R4 ;  /* 0x00000004ff04723e */ /* 0x000fca00020004ff */
[----:B------:R-:W-:-:S05]  /*16ac0*/  HADD2.F32 R4, -RZ, R4.H0_H0 ;  /* 0x20000004ff047230 */ /* 0x000fca0000004100 */
[----:B------:R-:W-:-:S04]  /*16ad0*/  FMUL R4, R4, UR21 ;  /* 0x0000001504047c20 */ /* 0x000fc80008400000 */
[----:B---3--:R-:W-:-:S05]  /*16ae0*/  FFMA R4, R5, UR20, R4 ;  /* 0x0000001405047c23 */ /* 0x008fca0008000004 */
[----:B------:R-:W-:Y:S02]  /*16af0*/  F2FP.SATFINITE.E5M2.F32.PACK_AB_MERGE_C R5, RZ, R4, RZ ;  /* 0x00000004ff05723e */ /* 0x000fe400048060ff */
[----:B------:R-:W-:-:S03]  /*16b00*/  PRMT R4, RZ, 0x7610, R4 ;  /* 0x00007610ff047816 */ /* 0x000fc60000000004 */
[----:B------:R0:W-:Y:S01]  /*16b10*/  @!P3 STG.E.U8 desc[UR14][R24.64+0xd8], R5 ;  /* 0x0000d8051800b986 */ /* 0x0001e2000c10110e */
[----:B------:R-:W-:Y:S05]  /*16b20*/  @P2 BRA `(.L_x_258) ;  /* 0x0000000000042947 */ /* 0x000fea0003800000 */
[----:B------:R3:W5:Y:S02]  /*16b30*/  LDG.E.U8 R4, desc[UR14][R32.64+0xd9] ;  /* 0x0000d90e20047981 */ /* 0x000764000c1e1100 */
.L_x_258:
[----:B------:R-:W-:Y:S05]  /*16b40*/  BSYNC B1 ;  /* 0x0000000000017941 */ /* 0x000fea0003800000 */
.L_x_257:
        /* <DEDUP_REMOVED lines=13> */
.L_x_260:
[----:B------:R-:W-:Y:S05]  /*16c20*/  BSYNC B1 ;  /* 0x0000000000017941 */ /* 0x000fea0003800000 */
.L_x_259:
        /* <DEDUP_REMOVED lines=13> */
.L_x_262:
[----:B------:R-:W-:Y:S05]  /*16d00*/  BSYNC B1 ;  /* 0x0000000000017941 */ /* 0x000fea0003800000 */
.L_x_261:
        /* <DEDUP_REMOVED lines=13> */
.L_x_264:
[----:B------:R-:W-:Y:S05]  /*16de0*/  BSYNC B1 ;  /* 0x0000000000017941 */ /* 0x000fea0003800000 */
.L_x_263:
        /* <DEDUP_REMOVED lines=13> */
.L_x_266:
[----:B------:R-:W-:Y:S05]  /*16ec0*/  BSYNC B1 ;  /* 0x0000000000017941 */ /* 0x000fea0003800000 */
.L_x_265:
        /* <DEDUP_REMOVED lines=13> */
.L_x_268:
[----:B------:R-:W-:Y:S05]  /*16fa0*/  BSYNC B1 ;  /* 0x0000000000017941 */ /* 0x000fea0003800000 */
.L_x_267:
        /* <DEDUP_REMOVED lines=13> */
.L_x_270:
[----:B------:R-:W-:Y:S05]  /*17080*/  BSYNC B1 ;  /* 0x0000000000017941 */ /* 0x000fea0003800000 */
.L_x_269:
        /* <DEDUP_REMOVED lines=13> */
.L_x_272:
[----:B------:R-:W-:Y:S05]  /*17160*/  BSYNC B1 ;  /* 0x0000000000017941 */ /* 0x000fea0003800000 */
.L_x_271:
        /* <DEDUP_REMOVED lines=13> */
.L_x_274:
[----:B------:R-:W-:Y:S05]  /*17240*/  BSYNC B1 ;  /* 0x0000000000017941 */ /* 0x000fea0003800000 */
.L_x_273:
        /* <DEDUP_REMOVED lines=13> */
.L_x_276:
[----:B------:R-:W-:Y:S05]  /*17320*/  BSYNC B1 ;  /* 0x0000000000017941 */ /* 0x000fea0003800000 */
.L_x_275:
        /* <DEDUP_REMOVED lines=13> */
.L_x_278:
[----:B------:R-:W-:Y:S05]  /*17400*/  BSYNC B1 ;  /* 0x0000000000017941 */ /* 0x000fea0003800000 */
.L_x_277:
        /* <DEDUP_REMOVED lines=13> */
.L_x_280:
[----:B------:R-:W-:Y:S05]  /*174e0*/  BSYNC B1 ;  /* 0x0000000000017941 */ /* 0x000fea0003800000 */
.L_x_279:
        /* <DEDUP_REMOVED lines=13> */
.L_x_282:
[----:B------:R-:W-:Y:S05]  /*175c0*/  BSYNC B1 ;  /* 0x0000000000017941 */ /* 0x000fea0003800000 */
.L_x_281:
        /* <DEDUP_REMOVED lines=13> */
.L_x_284:
[----:B------:R-:W-:Y:S05]  /*176a0*/  BSYNC B1 ;  /* 0x0000000000017941 */ /* 0x000fea0003800000 */
.L_x_283:
        /* <DEDUP_REMOVED lines=13> */
.L_x_286:
[----:B------:R-:W-:Y:S05]  /*17780*/  BSYNC B1 ;  /* 0x0000000000017941 */ /* 0x000fea0003800000 */
.L_x_285:
        /* <DEDUP_REMOVED lines=13> */
.L_x_288:
[----:B------:R-:W-:Y:S05]  /*17860*/  BSYNC B1 ;  /* 0x0000000000017941 */ /* 0x000fea0003800000 */
.L_x_287:
        /* <DEDUP_REMOVED lines=13> */
.L_x_290:
[----:B------:R-:W-:Y:S05]  /*17940*/  BSYNC B1 ;  /* 0x0000000000017941 */ /* 0x000fea0003800000 */
.L_x_289:
        /* <DEDUP_REMOVED lines=13> */
.L_x_292:
[----:B------:R-:W-:Y:S05]  /*17a20*/  BSYNC B1 ;  /* 0x0000000000017941 */ /* 0x000fea0003800000 */
.L_x_291:
        /* <DEDUP_REMOVED lines=13> */
.L_x_294:
[----:B------:R-:W-:Y:S05]  /*17b00*/  BSYNC B1 ;  /* 0x0000000000017941 */ /* 0x000fea0003800000 */
.L_x_293:
[----:B------:R-:W2:Y:S01]  /*17b10*/  LDL.LU R7, [R1+0x250] ;  /* 0x0002500001077983 */ /* 0x000ea20000300800 */
[----:B-----5:R-:W-:Y:S01]  /*17b20*/  LOP3.LUT R4, R4, 0xff, RZ, 0xc0, !PT ;  /* 0x000000ff04047812 */ /* 0x020fe200078ec0ff */
[----:B------:R-:W-:Y:S01]  /*17b30*/  BSSY B1, `(.L_x_295) ;  /* 0x0000013000017945 */ /* 0x000fe20003800000 */
[----:B0-----:R-:W-:Y:S02]  /*17b40*/  IADD3 R5, P0, R35, 0x80, RZ ;  /* 0x0000008023057810 */ /* 0x001fe40007f1e0ff */
[----:B------:R-:W-:-:S03]  /*17b50*/  F2FP.F16.E5M2.UNPACK_B R4, R4 ;  /* 0x00000004ff04723e */ /* 0x000fc600020004ff */
[----:B--234-:R-:W-:Y:S01]  /*17b60*/  IMAD.X R2, RZ, RZ, R37, P0 ;  /* 0x000000ffff027224 */ /* 0x01cfe200000e0625 */
[----:B------:R-:W-:Y:S01]  /*17b70*/  ISETP.GE.AND P0, PT, R34, 0x81, PT ;  /* 0x000000812200780c */ /* 0x000fe20003f06270 */
[----:B------:R-:W-:Y:S02]  /*17b80*/  HADD2.F32 R4, -RZ, R4.H0_H0 ;  /* 0x20000004ff047230 */ /* 0x000fe40000004100 */
[----:B------:R-:W-:Y:S01]  /*17b90*/  IMAD R6, R2, UR6, RZ ;  /* 0x0000000602067c24 */ /* 0x000fe2000f8e02ff */
[----:B------:R-:W-:Y:S01]  /*17ba0*/  ISETP.LT.OR P3, PT, R0, 0x1, !P0 ;  /* 0x000000010000780c */ /* 0x000fe20004761670 */
[----:B------:R-:W-:-:S04]  /*17bb0*/  IMAD.WIDE.U32 R2, R5, UR6, R38 ;  /* 0x0000000605027c25 */ /* 0x000fc8000f8e0026 */
[----:B------:R-:W-:Y:S01]  /*17bc0*/  FMUL R4, R4, UR21 ;  /* 0x0000001504047c20 */ /* 0x000fe20008400000 */
[----:B------:R-:W-:Y:S01]  /*17bd0*/  IMAD R5, R5, UR7, R6 ;  /* 0x0000000705057c24 */ /* 0x000fe2000f8e0206 */
[----:B------:R-:W-:-:S04]  /*17be0*/  IADD3 R2, P2, R2, UR10, RZ ;  /* 0x0000000a02027c10 */ /* 0x000fc8000ff5e0ff */
[----:B------:R-:W-:Y:S01]  /*17bf0*/  IADD3.X R3, R3, UR11, R5, P2, !PT ;  /* 0x0000000b03037c10 */ /* 0x000fe200097fe405 */
[----:B------:R-:W-:-:S05]  /*17c00*/  FFMA R4, R7, UR20, R4 ;  /* 0x0000001407047c23 */ /* 0x000fca0008000004 */
[----:B------:R-:W-:Y:S02]  /*17c10*/  F2FP.SATFINITE.E5M2.F32.PACK_AB_MERGE_C R7, RZ, R4, RZ ;  /* 0x00000004ff07723e */ /* 0x000fe400048060ff */
[----:B------:R-:W-:-:S03]  /*17c20*/  PRMT R4, RZ, 0x7610, R4 ;  /* 0x00007610ff047816 */ /* 0x000fc60000000004 */
[----:B------:R0:W-:Y:S01]  /*17c30*/  @!P1 STG.E.U8 desc[UR14][R26.64+0xf9], R7 ;  /* 0x0000f9071a009986 */ /* 0x0001e2000c10110e */
[----:B------:R-:W-:Y:S05]  /*17c40*/  @P3 BRA `(.L_x_296) ;  /* 0x0000000000043947 */ /* 0x000fea0003800000 */
[----:B------:R2:W5:Y:S02]  /*17c50*/  LDG.E.U8 R4, desc[UR14][R2.64] ;  /* 0x0000000e02047981 */ /* 0x000564000c1e1100 */
.L_x_296:
[----:B------:R-:W-:Y:S05]  /*17c60*/  BSYNC B1 ;  /* 0x0000000000017941 */ /* 0x000fea0003800000 */
.L_x_295:
[----:B------:R-:W3:Y:S01]  /*17c70*/  LDL.LU R5, [R1+0x254] ;  /* 0x0002540001057983 */ /* 0x000ee20000300800 */
        /* <DEDUP_REMOVED lines=12> */
.L_x_298:
[----:B------:R-:W-:Y:S05]  /*17d40*/  BSYNC B1 ;  /* 0x0000000000017941 */ /* 0x000fea0003800000 */
.L_x_297:
[----:B---3--:R-:W3:Y:S01]  /*17d50*/  LDL.LU R5, [R1+0x258] ;  /* 0x0002580001057983 */ /* 0x008ee20000300800 */
[----:B-----5:R-:W-:Y:S01]  /*17d60*/  LOP3.LUT R4, R4, 0xff, RZ, 0xc0, !PT ;  /* 0x000000ff04047812 */ /* 0x020fe200078ec0ff */
[----:B------:R-:W-:Y:S01]  /*17d70*/  BSSY B1, `(.L_x_299) ;  /* 0x0000013000017945 */ /* 0x000fe20003800000 */
[----:B------:R-:W-:Y:S02]  /*17d80*/  IADD3 R35, P1, R35, 0x88, RZ ;  /* 0x0000008823237810 */ /* 0x000fe40007f3e0ff */
[----:B------:R-:W-:Y:S02]  /*17d90*/  F2FP.F16.E5M2.UNPACK_B R4, R4 ;  /* 0x00000004ff04723e */ /* 0x000fe400020004ff */
[----:B------:R-:W-:Y:S01]  /*17da0*/  PRMT R6, RZ, 0x7610, R6 ;  /* 0x00007610ff067816 */ /* 0x000fe20000000006 */
[----:B------:R-:W-:Y:S01]  /*17db0*/  IMAD.X R36, RZ, RZ, R37, P1 ;  /* 0x000000ffff247224 */ /* 0x000fe200008e0625 */
[----:B------:R-:W-:Y:S01]  /*17dc0*/  ISETP.GE.AND P1, PT, R34, 0x89, PT ;  /* 0x000000892200780c */ /* 0x000fe20003f26270 */
[----:B------:R-:W-:-:S02]  /*17dd0*/  HADD2.F32 R4, -RZ, R4.H0_H0 ;  /* 0x20000004ff047230 */ /* 0x000fc40000004100 */
[----:B------:R-:W-:Y:S01]  /*17de0*/  IMAD R36, R36, UR6, RZ ;  /* 0x0000000624247c24 */ /* 0x000fe2000f8e02ff */
[----:B------:R-:W-:Y:S01]  /*17df0*/  ISETP.LT.OR P5, PT, R0, 0x1, !P1 ;  /* 0x000000010000780c */ /* 0x000fe20004fa1670 */
[----:B------:R-:W-:-:S04]  /*17e00*/  IMAD.WIDE.U32 R38, R35, UR6, R38 ;  /* 0x0000000623267c25 */ /* 0x000fc8000f8e0026 */
[----:B------:R-:W-:Y:S01]  /*17e10*/  FMUL R4, R4, UR21 ;  /* 0x0000001504047c20 */ /* 0x000fe20008400000 */
[----:B------:R-:W-:-:S03]  /*17e20*/  IMAD R35, R35, UR7, R36 ;  /* 0x0000000723237c24 */ /* 0x000fc6000f8e0224 */
[----:B---3--:R-:W-:Y:S01]  /*17e30*/  FFMA R5, R5, UR20, R4 ;  /* 0x0000001405057c23 */ /* 0x008fe20008000004 */
[----:B------:R-:W-:-:S04]  /*17e40*/  IADD3 R4, P3, R38, UR10, RZ ;  /* 0x0000000a26047c10 */ /* 0x000fc8000ff7e0ff */
[----:B0-----:R-:W-:Y:S02]  /*17e50*/  F2FP.SATFINITE.E5M2.F32.PACK_AB_MERGE_C R7, RZ, R5, RZ ;  /* 0x00000005ff07723e */ /* 0x001fe400048060ff */
[----:B------:R-:W-:-:S03]  /*17e60*/  IADD3.X R5, R39, UR11, R35, P3, !PT ;  /* 0x0000000b27057c10 */ /* 0x000fc60009ffe423 */
[----:B------:R0:W-:Y:S01]  /*17e70*/  @!P2 STG.E.U8 desc[UR14][R30.64+0x1], R7 ;  /* 0x000001071e00a986 */ /* 0x0001e2000c10110e */
[----:B------:R-:W-:Y:S05]  /*17e80*/  @P5 BRA `(.L_x_300) ;  /* 0x0000000000045947 */ /* 0x000fea0003800000 */
[----:B------:R3:W5:Y:S02]  /*17e90*/  LDG.E.U8 R6, desc[UR14][R4.64] ;  /* 0x0000000e04067981 */ /* 0x000764000c1e1100 */
.L_x_300:
[----:B------:R-:W-:Y:S05]  /*17ea0*/  BSYNC B1 ;  /* 0x0000000000017941 */ /* 0x000fea0003800000 */
.L_x_299:
        /* <DEDUP_REMOVED lines=13> */
.L_x_302:
[----:B------:R-:W-:Y:S05]  /*17f80*/  BSYNC B1 ;  /* 0x0000000000017941 */ /* 0x000fea0003800000 */
.L_x_301:
        /* <DEDUP_REMOVED lines=13> */
.L_x_304:
[----:B------:R-:W-:Y:S05]  /*18060*/  BSYNC B1 ;  /* 0x0000000000017941 */ /* 0x000fea0003800000 */
.L_x_303:
        /* <DEDUP_REMOVED lines=13> */
.L_x_306:
[----:B------:R-:W-:Y:S05]  /*18140*/  BSYNC B1 ;  /* 0x0000000000017941 */ /* 0x000fea0003800000 */
.L_x_305:
        /* <DEDUP_REMOVED lines=13> */
.L_x_308:
[----:B------:R-:W-:Y:S05]  /*18220*/  BSYNC B1 ;  /* 0x0000000000017941 */ /* 0x000fea0003800000 */
.L_x_307:
        /* <DEDUP_REMOVED lines=13> */
.L_x_310:
[----:B------:R-:W-:Y:S05]  /*18300*/  BSYNC B1 ;  /* 0x0000000000017941 */ /* 0x000fea0003800000 */
.L_x_309:
        /* <DEDUP_REMOVED lines=13> */
.L_x_312:
[----:B------:R-:W-:Y:S05]  /*183e0*/  BSYNC B1 ;  /* 0x0000000000017941 */ /* 0x000fea0003800000 */
.L_x_311:
        /* <DEDUP_REMOVED lines=13> */
.L_x_314:
[----:B------:R-:W-:Y:S05]  /*184c0*/  BSYNC B1 ;  /* 0x0000000000017941 */ /* 0x000fea0003800000 */
.L_x_313:
        /* <DEDUP_REMOVED lines=13> */
.L_x_316:
[----:B------:R-:W-:Y:S05]  /*185a0*/  BSYNC B1 ;  /* 0x0000000000017941 */ /* 0x000fea0003800000 */
.L_x_315:
        /* <DEDUP_REMOVED lines=13> */
.L_x_318:
[----:B------:R-:W-:Y:S05]  /*18680*/  BSYNC B1 ;  /* 0x0000000000017941 */ /* 0x000fea0003800000 */
.L_x_317:
        /* <DEDUP_REMOVED lines=13> */
.L_x_320:
[----:B------:R-:W-:Y:S05]  /*18760*/  BSYNC B1 ;  /* 0x0000000000017941 */ /* 0x000fea0003800000 */
.L_x_319:
        /* <DEDUP_REMOVED lines=13> */
.L_x_322:
[----:B------:R-:W-:Y:S05]  /*18840*/  BSYNC B1 ;  /* 0x0000000000017941 */ /* 0x000fea0003800000 */
.L_x_321:
        /* <DEDUP_REMOVED lines=13> */
.L_x_324:
[----:B------:R-:W-:Y:S05]  /*18920*/  BSYNC B1 ;  /* 0x0000000000017941 */ /* 0x000fea0003800000 */
.L_x_323:
        /* <DEDUP_REMOVED lines=13> */
.L_x_326:
[----:B------:R-:W-:Y:S05]  /*18a00*/  BSYNC B1 ;  /* 0x0000000000017941 */ /* 0x000fea0003800000 */
.L_x_325:
        /* <DEDUP_REMOVED lines=13> */
.L_x_328:
[----:B------:R-:W-:Y:S05]  /*18ae0*/  BSYNC B1 ;  /* 0x0000000000017941 */ /* 0x000fea0003800000 */
.L_x_327:
        /* <DEDUP_REMOVED lines=13> */
.L_x_330:
[----:B------:R-:W-:Y:S05]  /*18bc0*/  BSYNC B1 ;  /* 0x0000000000017941 */ /* 0x000fea0003800000 */
.L_x_329:
        /* <DEDUP_REMOVED lines=13> */
.L_x_332:
[----:B------:R-:W-:Y:S05]  /*18ca0*/  BSYNC B1 ;  /* 0x0000000000017941 */ /* 0x000fea0003800000 */
.L_x_331:
        /* <DEDUP_REMOVED lines=13> */
.L_x_334:
[----:B------:R-:W-:Y:S05]  /*18d80*/  BSYNC B1 ;  /* 0x0000000000017941 */ /* 0x000fea0003800000 */
.L_x_333:
        /* <DEDUP_REMOVED lines=13> */
.L_x_336:
[----:B------:R-:W-:Y:S05]  /*18e60*/  BSYNC B1 ;  /* 0x0000000000017941 */ /* 0x000fea0003800000 */
.L_x_335:
        /* <DEDUP_REMOVED lines=13> */
.L_x_338:
[----:B------:R-:W-:Y:S05]  /*18f40*/  BSYNC B1 ;  /* 0x0000000000017941 */ /* 0x000fea0003800000 */
.L_x_337:
        /* <DEDUP_REMOVED lines=13> */
.L_x_340:
[----:B------:R-:W-:Y:S05]  /*19020*/  BSYNC B1 ;  /* 0x0000000000017941 */ /* 0x000fea0003800000 */
.L_x_339:
        /* <DEDUP_REMOVED lines=13> */
.L_x_342:
[----:B------:R-:W-:Y:S05]  /*19100*/  BSYNC B1 ;  /* 0x0000000000017941 */ /* 0x000fea0003800000 */
.L_x_341:
        /* <DEDUP_REMOVED lines=13> */
.L_x_344:
[----:B------:R-:W-:Y:S05]  /*191e0*/  BSYNC B1 ;  /* 0x0000000000017941 */ /* 0x000fea0003800000 */
.L_x_343:
        /* <DEDUP_REMOVED lines=13> */
.L_x_346:
[----:B------:R-:W-:Y:S05]  /*192c0*/  BSYNC B1 ;  /* 0x0000000000017941 */ /* 0x000fea0003800000 */
.L_x_345:
        /* <DEDUP_REMOVED lines=13> */
.L_x_348:
[----:B------:R-:W-:Y:S05]  /*193a0*/  BSYNC B1 ;  /* 0x0000000000017941 */ /* 0x000fea0003800000 */
.L_x_347:
        /* <DEDUP_REMOVED lines=13> */
.L_x_350:
[----:B------:R-:W-:Y:S05]  /*19480*/  BSYNC B1 ;  /* 0x0000000000017941 */ /* 0x000fea0003800000 */
.L_x_349:
        /* <DEDUP_REMOVED lines=13> */
.L_x_352:
[----:B------:R-:W-:Y:S05]  /*19560*/  BSYNC B1 ;  /* 0x0000000000017941 */ /* 0x000fea0003800000 */
.L_x_351:
        /* <DEDUP_REMOVED lines=13> */
.L_x_354:
[----:B------:R-:W-:Y:S05]  /*19640*/  BSYNC B1 ;  /* 0x0000000000017941 */ /* 0x000fea0003800000 */
.L_x_353:
        /* <DEDUP_REMOVED lines=13> */
.L_x_356:
[----:B------:R-:W-:Y:S05]  /*19720*/  BSYNC B1 ;  /* 0x0000000000017941 */ /* 0x000fea0003800000 */
.L_x_355:
        /* <DEDUP_REMOVED lines=13> */
.L_x_358:
[----:B------:R-:W-:Y:S05]  /*19800*/  BSYNC B1 ;  /* 0x0000000000017941 */ /* 0x000fea0003800000 */
.L_x_357:
        /* <DEDUP_REMOVED lines=13> */
.L_x_360:
[----:B------:R-:W-:Y:S05]  /*198e0*/  BSYNC B1 ;  /* 0x0000000000017941 */ /* 0x000fea0003800000 */
.L_x_359:
        /* <DEDUP_REMOVED lines=13> */
.L_x_362:
[----:B------:R-:W-:Y:S05]  /*199c0*/  BSYNC B1 ;  /* 0x0000000000017941 */ /* 0x000fea0003800000 */
.L_x_361:
        /* <DEDUP_REMOVED lines=13> */
.L_x_364:
[----:B------:R-:W-:Y:S05]  /*19aa0*/  BSYNC B1 ;  /* 0x0000000000017941 */ /* 0x000fea0003800000 */
.L_x_363:
        /* <DEDUP_REMOVED lines=13> */
.L_x_366:
[----:B------:R-:W-:Y:S05]  /*19b80*/  BSYNC B1 ;  /* 0x0000000000017941 */ /* 0x000fea0003800000 */
.L_x_365:
        /* <DEDUP_REMOVED lines=13> */
.L_x_368:
[----:B------:R-:W-:Y:S05]  /*19c60*/  BSYNC B1 ;  /* 0x0000000000017941 */ /* 0x000fea0003800000 */
.L_x_367:
        /* <DEDUP_REMOVED lines=13> */
.L_x_370:
[----:B------:R-:W-:Y:S05]  /*19d40*/  BSYNC B1 ;  /* 0x0000000000017941 */ /* 0x000fea0003800000 */
.L_x_369:
        /* <DEDUP_REMOVED lines=13> */
.L_x_372:
[----:B------:R-:W-:Y:S05]  /*19e20*/  BSYNC B1 ;  /* 0x0000000000017941 */ /* 0x000fea0003800000 */
.L_x_371:
        /* <DEDUP_REMOVED lines=13> */
.L_x_374:
[----:B------:R-:W-:Y:S05]  /*19f00*/  BSYNC B1 ;  /* 0x0000000000017941 */ /* 0x000fea0003800000 */
.L_x_373:
        /* <DEDUP_REMOVED lines=13> */
.L_x_376:
[----:B------:R-:W-:Y:S05]  /*19fe0*/  BSYNC B1 ;  /* 0x0000000000017941 */ /* 0x000fea0003800000 */
.L_x_375:
        /* <DEDUP_REMOVED lines=13> */
.L_x_378:
[----:B------:R-:W-:Y:S05]  /*1a0c0*/  BSYNC B1 ;  /* 0x0000000000017941 */ /* 0x000fea0003800000 */
.L_x_377:
        /* <DEDUP_REMOVED lines=13> */
.L_x_380:
[----:B------:R-:W-:Y:S05]  /*1a1a0*/  BSYNC B1 ;  /* 0x0000000000017941 */ /* 0x000fea0003800000 */
.L_x_379:
        /* <DEDUP_REMOVED lines=13> */
.L_x_382:
[----:B------:R-:W-:Y:S05]  /*1a280*/  BSYNC B1 ;  /* 0x0000000000017941 */ /* 0x000fea0003800000 */
.L_x_381:
        /* <DEDUP_REMOVED lines=13> */
.L_x_384:
[----:B------:R-:W-:Y:S05]  /*1a360*/  BSYNC B1 ;  /* 0x0000000000017941 */ /* 0x000fea0003800000 */
.L_x_383:
        /* <DEDUP_REMOVED lines=13> */
.L_x_386:
[----:B------:R-:W-:Y:S05]  /*1a440*/  BSYNC B1 ;  /* 0x0000000000017941 */ /* 0x000fea0003800000 */
.L_x_385:
        /* <DEDUP_REMOVED lines=13> */
.L_x_388:
[----:B------:R-:W-:Y:S05]  /*1a520*/  BSYNC B1 ;  /* 0x0000000000017941 */ /* 0x000fea0003800000 */
.L_x_387:
        /* <DEDUP_REMOVED lines=13> */
.L_x_390:
[----:B------:R-:W-:Y:S05]  /*1a600*/  BSYNC B1 ;  /* 0x0000000000017941 */ /* 0x000fea0003800000 */
.L_x_389:
        /* <DEDUP_REMOVED lines=13> */
.L_x_392:
[----:B------:R-:W-:Y:S05]  /*1a6e0*/  BSYNC B1 ;  /* 0x0000000000017941 */ /* 0x000fea0003800000 */
.L_x_391:
        /* <DEDUP_REMOVED lines=13> */
.L_x_394:
[----:B------:R-:W-:Y:S05]  /*1a7c0*/  BSYNC B1 ;  /* 0x0000000000017941 */ /* 0x000fea0003800000 */
.L_x_393:
        /* <DEDUP_REMOVED lines=13> */
.L_x_396:
[----:B------:R-:W-:Y:S05]  /*1a8a0*/  BSYNC B1 ;  /* 0x0000000000017941 */ /* 0x000fea0003800000 */
.L_x_395:
        /* <DEDUP_REMOVED lines=13> */
.L_x_398:
[----:B------:R-:W-:Y:S05]  /*1a980*/  BSYNC B1 ;  /* 0x0000000000017941 */ /* 0x000fea0003800000 */
.L_x_397:
        /* <DEDUP_REMOVED lines=13> */
.L_x_400:
[----:B------:R-:W-:Y:S05]  /*1aa60*/  BSYNC B1 ;  /* 0x0000000000017941 */ /* 0x000fea0003800000 */
.L_x_399:
        /* <DEDUP_REMOVED lines=13> */
.L_x_402:
[----:B------:R-:W-:Y:S05]  /*1ab40*/  BSYNC B1 ;  /* 0x0000000000017941 */ /* 0x000fea0003800000 */
.L_x_401:
        /* <DEDUP_REMOVED lines=13> */
.L_x_404:
[----:B------:R-:W-:Y:S05]  /*1ac20*/  BSYNC B1 ;  /* 0x0000000000017941 */ /* 0x000fea0003800000 */
.L_x_403:
        /* <DEDUP_REMOVED lines=13> */
.L_x_406:
[----:B------:R-:W-:Y:S05]  /*1ad00*/  BSYNC B1 ;  /* 0x0000000000017941 */ /* 0x000fea0003800000 */
.L_x_405:
        /* <DEDUP_REMOVED lines=13> */
.L_x_408:
[----:B------:R-:W-:Y:S05]  /*1ade0*/  BSYNC B1 ;  /* 0x0000000000017941 */ /* 0x000fea0003800000 */
.L_x_407:
        /* <DEDUP_REMOVED lines=13> */
.L_x_410:
[----:B------:R-:W-:Y:S05]  /*1aec0*/  BSYNC B1 ;  /* 0x0000000000017941 */ /* 0x000fea0003800000 */
.L_x_409:
        /* <DEDUP_REMOVED lines=13> */
.L_x_412:
[----:B------:R-:W-:Y:S05]  /*1afa0*/  BSYNC B1 ;  /* 0x0000000000017941 */ /* 0x000fea0003800000 */
.L_x_411:
        /* <DEDUP_REMOVED lines=13> */
.L_x_414:
[----:B------:R-:W-:Y:S05]  /*1b080*/  BSYNC B1 ;  /* 0x0000000000017941 */ /* 0x000fea0003800000 */
.L_x_413:
        /* <DEDUP_REMOVED lines=13> */
.L_x_416:
[----:B------:R-:W-:Y:S05]  /*1b160*/  BSYNC B1 ;  /* 0x0000000000017941 */ /* 0x000fea0003800000 */
.L_x_415:
        /* <DEDUP_REMOVED lines=13> */
.L_x_418:
[----:B------:R-:W-:Y:S05]  /*1b240*/  BSYNC B1 ;  /* 0x0000000000017941 */ /* 0x000fea0003800000 */
.L_x_417:
        /* <DEDUP_REMOVED lines=13> */
.L_x_420:
[----:B------:R-:W-:Y:S05]  /*1b320*/  BSYNC B1 ;  /* 0x0000000000017941 */ /* 0x000fea0003800000 */
.L_x_419:
        /* <DEDUP_REMOVED lines=13> */
.L_x_422:
[----:B------:R-:W-:Y:S05]  /*1b400*/  BSYNC B1 ;  /* 0x0000000000017941 */ /* 0x000fea0003800000 */
.L_x_421:
        /* <DEDUP_REMOVED lines=13> */
.L_x_424:
[----:B------:R-:W-:Y:S05]  /*1b4e0*/  BSYNC B1 ;  /* 0x0000000000017941 */ /* 0x000fea0003800000 */
.L_x_423:
        /* <DEDUP_REMOVED lines=13> */
.L_x_426:
[----:B------:R-:W-:Y:S05]  /*1b5c0*/  BSYNC B1 ;  /* 0x0000000000017941 */ /* 0x000fea0003800000 */
.L_x_425:
        /* <DEDUP_REMOVED lines=13> */
.L_x_428:
[----:B------:R-:W-:Y:S05]  /*1b6a0*/  BSYNC B1 ;  /* 0x0000000000017941 */ /* 0x000fea0003800000 */
.L_x_427:
        /* <DEDUP_REMOVED lines=13> */
.L_x_430:
[----:B------:R-:W-:Y:S05]  /*1b780*/  BSYNC B1 ;  /* 0x0000000000017941 */ /* 0x000fea0003800000 */
.L_x_429:
        /* <DEDUP_REMOVED lines=13> */
.L_x_432:
[----:B------:R-:W-:Y:S05]  /*1b860*/  BSYNC B1 ;  /* 0x0000000000017941 */ /* 0x000fea0003800000 */
.L_x_431:
        /* <DEDUP_REMOVED lines=13> */
.L_x_434:
[----:B------:R-:W-:Y:S05]  /*1b940*/  BSYNC B1 ;  /* 0x0000000000017941 */ /* 0x000fea0003800000 */
.L_x_433:
        /* <DEDUP_REMOVED lines=13> */
.L_x_436:
[----:B------:R-:W-:Y:S05]  /*1ba20*/  BSYNC B1 ;  /* 0x0000000000017941 */ /* 0x000fea0003800000 */
.L_x_435:
        /* <DEDUP_REMOVED lines=13> */
.L_x_438:
[----:B------:R-:W-:Y:S05]  /*1bb00*/  BSYNC B1 ;  /* 0x0000000000017941 */ /* 0x000fea0003800000 */
.L_x_437:
        /* <DEDUP_REMOVED lines=13> */
.L_x_440:
[----:B------:R-:W-:Y:S05]  /*1bbe0*/  BSYNC B1 ;  /* 0x0000000000017941 */ /* 0x000fea0003800000 */
.L_x_439:
        /* <DEDUP_REMOVED lines=13> */
.L_x_442:
[----:B------:R-:W-:Y:S05]  /*1bcc0*/  BSYNC B1 ;  /* 0x0000000000017941 */ /* 0x000fea0003800000 */
.L_x_441:
        /* <DEDUP_REMOVED lines=13> */
.L_x_444:
[----:B------:R-:W-:Y:S05]  /*1bda0*/  BSYNC B1 ;  /* 0x0000000000017941 */ /* 0x000fea0003800000 */
.L_x_443:
        /* <DEDUP_REMOVED lines=13> */
.L_x_446:
[----:B------:R-:W-:Y:S05]  /*1be80*/  BSYNC B1 ;  /* 0x0000000000017941 */ /* 0x000fea0003800000 */
.L_x_445:
        /* <DEDUP_REMOVED lines=13> */
.L_x_448:
[----:B------:R-:W-:Y:S05]  /*1bf60*/  BSYNC B1 ;  /* 0x0000000000017941 */ /* 0x000fea0003800000 */
.L_x_447:
        /* <DEDUP_REMOVED lines=13> */
.L_x_450:
[----:B------:R-:W-:Y:S05]  /*1c040*/  BSYNC B1 ;  /* 0x0000000000017941 */ /* 0x000fea0003800000 */
.L_x_449:
        /* <DEDUP_REMOVED lines=13> */
.L_x_452:
[----:B------:R-:W-:Y:S05]  /*1c120*/  BSYNC B1 ;  /* 0x0000000000017941 */ /* 0x000fea0003800000 */
.L_x_451:
        /* <DEDUP_REMOVED lines=13> */
.L_x_454:
[----:B------:R-:W-:Y:S05]  /*1c200*/  BSYNC B1 ;  /* 0x0000000000017941 */ /* 0x000fea0003800000 */
.L_x_453:
        /* <DEDUP_REMOVED lines=13> */
.L_x_456:
[----:B------:R-:W-:Y:S05]  /*1c2e0*/  BSYNC B1 ;  /* 0x0000000000017941 */ /* 0x000fea0003800000 */
.L_x_455:
        /* <DEDUP_REMOVED lines=13> */
.L_x_458:
[----:B------:R-:W-:Y:S05]  /*1c3c0*/  BSYNC B1 ;  /* 0x0000000000017941 */ /* 0x000fea0003800000 */
.L_x_457:
        /* <DEDUP_REMOVED lines=13> */
.L_x_460:
[----:B------:R-:W-:Y:S05]  /*1c4a0*/  BSYNC B1 ;  /* 0x0000000000017941 */ /* 0x000fea0003800000 */
.L_x_459:
        /* <DEDUP_REMOVED lines=13> */
.L_x_462:
[----:B------:R-:W-:Y:S05]  /*1c580*/  BSYNC B1 ;  /* 0x0000000000017941 */ /* 0x000fea0003800000 */
.L_x_461:
        /* <DEDUP_REMOVED lines=13> */
.L_x_464:
[----:B------:R-:W-:Y:S05]  /*1c660*/  BSYNC B1 ;  /* 0x0000000000017941 */ /* 0x000fea0003800000 */
.L_x_463:
        /* <DEDUP_REMOVED lines=13> */
.L_x_466:
[----:B------:R-:W-:Y:S05]  /*1c740*/  BSYNC B1 ;  /* 0x0000000000017941 */ /* 0x000fea0003800000 */
.L_x_465:
        /* <DEDUP_REMOVED lines=13> */
.L_x_468:
[----:B------:R-:W-:Y:S05]  /*1c820*/  BSYNC B1 ;  /* 0x0000000000017941 */ /* 0x000fea0003800000 */
.L_x_467:
        /* <DEDUP_REMOVED lines=13> */
.L_x_470:
[----:B------:R-:W-:Y:S05]  /*1c900*/  BSYNC B1 ;  /* 0x0000000000017941 */ /* 0x000fea0003800000 */
.L_x_469:
        /* <DEDUP_REMOVED lines=13> */
.L_x_472:
[----:B------:R-:W-:Y:S05]  /*1c9e0*/  BSYNC B1 ;  /* 0x0000000000017941 */ /* 0x000fea0003800000 */
.L_x_471:
        /* <DEDUP_REMOVED lines=13> */
.L_x_474:
[----:B------:R-:W-:Y:S05]  /*1cac0*/  BSYNC B1 ;  /* 0x0000000000017941 */ /* 0x000fea0003800000 */
.L_x_473:
        /* <DEDUP_REMOVED lines=13> */
.L_x_476:
[----:B------:R-:W-:Y:S05]  /*1cba0*/  BSYNC B1 ;  /* 0x0000000000017941 */ /* 0x000fea0003800000 */
.L_x_475:
        /* <DEDUP_REMOVED lines=13> */
.L_x_478:
[----:B------:R-:W-:Y:S05]  /*1cc80*/  BSYNC B1 ;  /* 0x0000000000017941 */ /* 0x000fea0003800000 */
.L_x_477:
        /* <DEDUP_REMOVED lines=13> */
.L_x_480:
[----:B------:R-:W-:Y:S05]  /*1cd60*/  BSYNC B1 ;  /* 0x0000000000017941 */ /* 0x000fea0003800000 */
.L_x_479:
        /* <DEDUP_REMOVED lines=13> */
.L_x_482:
[----:B------:R-:W-:Y:S05]  /*1ce40*/  BSYNC B1 ;  /* 0x0000000000017941 */ /* 0x000fea0003800000 */
.L_x_481:
        /* <DEDUP_REMOVED lines=13> */
.L_x_484:
[----:B------:R-:W-:Y:S05]  /*1cf20*/  BSYNC B1 ;  /* 0x0000000000017941 */ /* 0x000fea0003800000 */
.L_x_483:
        /* <DEDUP_REMOVED lines=13> */
.L_x_486:
[----:B------:R-:W-:Y:S05]  /*1d000*/  BSYNC B1 ;  /* 0x0000000000017941 */ /* 0x000fea0003800000 */
.L_x_485:
        /* <DEDUP_REMOVED lines=13> */
.L_x_488:
[----:B------:R-:W-:Y:S05]  /*1d0e0*/  BSYNC B1 ;  /* 0x0000000000017941 */ /* 0x000fea0003800000 */
.L_x_487:
        /* <DEDUP_REMOVED lines=13> */
.L_x_490:
[----:B------:R-:W-:Y:S05]  /*1d1c0*/  BSYNC B1 ;  /* 0x0000000000017941 */ /* 0x000fea0003800000 */
.L_x_489:
        /* <DEDUP_REMOVED lines=13> */
.L_x_492:
[----:B------:R-:W-:Y:S05]  /*1d2a0*/  BSYNC B1 ;  /* 0x0000000000017941 */ /* 0x000fea0003800000 */
.L_x_491:
        /* <DEDUP_REMOVED lines=13> */
.L_x_494:
[----:B------:R-:W-:Y:S05]  /*1d380*/  BSYNC B1 ;  /* 0x0000000000017941 */ /* 0x000fea0003800000 */
.L_x_493:
        /* <DEDUP_REMOVED lines=13> */
.L_x_496:
[----:B------:R-:W-:Y:S05]  /*1d460*/  BSYNC B1 ;  /* 0x0000000000017941 */ /* 0x000fea0003800000 */
.L_x_495:
        /* <DEDUP_REMOVED lines=13> */
.L_x_498:
[----:B------:R-:W-:Y:S05]  /*1d540*/  BSYNC B1 ;  /* 0x0000000000017941 */ /* 0x000fea0003800000 */
.L_x_497:
        /* <DEDUP_REMOVED lines=13> */
.L_x_500:
[----:B------:R-:W-:Y:S05]  /*1d620*/  BSYNC B1 ;  /* 0x0000000000017941 */ /* 0x000fea0003800000 */
.L_x_499:
        /* <DEDUP_REMOVED lines=13> */
.L_x_502:
[----:B------:R-:W-:Y:S05]  /*1d700*/  BSYNC B1 ;  /* 0x0000000000017941 */ /* 0x000fea0003800000 */
.L_x_501:
        /* <DEDUP_REMOVED lines=13> */
.L_x_504:
[----:B------:R-:W-:Y:S05]  /*1d7e0*/  BSYNC B1 ;  /* 0x0000000000017941 */ /* 0x000fea0003800000 */
.L_x_503:
        /* <DEDUP_REMOVED lines=13> */
.L_x_506:
[----:B------:R-:W-:Y:S05]  /*1d8c0*/  BSYNC B1 ;  /* 0x0000000000017941 */ /* 0x000fea0003800000 */
.L_x_505:
        /* <DEDUP_REMOVED lines=13> */
.L_x_508:
[----:B------:R-:W-:Y:S05]  /*1d9a0*/  BSYNC B1 ;  /* 0x0000000000017941 */ /* 0x000fea0003800000 */
.L_x_507:
        /* <DEDUP_REMOVED lines=13> */
.L_x_510:
[----:B------:R-:W-:Y:S05]  /*1da80*/  BSYNC B1 ;  /* 0x0000000000017941 */ /* 0x000fea0003800000 */
.L_x_509:
        /* <DEDUP_REMOVED lines=13> */
.L_x_512:
[----:B------:R-:W-:Y:S05]  /*1db60*/  BSYNC B1 ;  /* 0x0000000000017941 */ /* 0x000fea0003800000 */
.L_x_511:
        /* <DEDUP_REMOVED lines=13> */
.L_x_514:
[----:B------:R-:W-:Y:S05]  /*1dc40*/  BSYNC B1 ;  /* 0x0000000000017941 */ /* 0x000fea0003800000 */
.L_x_513:
        /* <DEDUP_REMOVED lines=13> */
.L_x_516:
[----:B------:R-:W-:Y:S05]  /*1dd20*/  BSYNC B1 ;  /* 0x0000000000017941 */ /* 0x000fea0003800000 */
.L_x_515:
        /* <DEDUP_REMOVED lines=13> */
.L_x_518:
[----:B------:R-:W-:Y:S05]  /*1de00*/  BSYNC B1 ;  /* 0x0000000000017941 */ /* 0x000fea0003800000 */
.L_x_517:
        /* <DEDUP_REMOVED lines=13> */
.L_x_520:
[----:B------:R-:W-:Y:S05]  /*1dee0*/  BSYNC B1 ;  /* 0x0000000000017941 */ /* 0x000fea0003800000 */
.L_x_519:
        /* <DEDUP_REMOVED lines=13> */
.L_x_522:
[----:B------:R-:W-:Y:S05]  /*1dfc0*/  BSYNC B1 ;  /* 0x0000000000017941 */ /* 0x000fea0003800000 */
.L_x_521:
        /* <DEDUP_REMOVED lines=13> */
.L_x_524:
[----:B------:R-:W-:Y:S05]  /*1e0a0*/  BSYNC B1 ;  /* 0x0000000000017941 */ /* 0x000fea0003800000 */
.L_x_523:
        /* <DEDUP_REMOVED lines=13> */
.L_x_526:
[----:B------:R-:W-:Y:S05]  /*1e180*/  BSYNC B1 ;  /* 0x0000000000017941 */ /* 0x000fea0003800000 */
.L_x_525:
        /* <DEDUP_REMOVED lines=13> */
.L_x_528:
[----:B------:R-:W-:Y:S05]  /*1e260*/  BSYNC B1 ;  /* 0x0000000000017941 */ /* 0x000fea0003800000 */
.L_x_527:
        /* <DEDUP_REMOVED lines=13> */
.L_x_530:
[----:B------:R-:W-:Y:S05]  /*1e340*/  BSYNC B1 ;  /* 0x0000000000017941 */ /* 0x000fea0003800000 */
.L_x_529:
        /* <DEDUP_REMOVED lines=13> */
.L_x_532:
[----:B------:R-:W-:Y:S05]  /*1e420*/  BSYNC B1 ;  /* 0x0000000000017941 */ /* 0x000fea0003800000 */
.L_x_531:
        /* <DEDUP_REMOVED lines=13> */
.L_x_534:
[----:B------:R-:W-:Y:S05]  /*1e500*/  BSYNC B1 ;  /* 0x0000000000017941 */ /* 0x000fea0003800000 */
.L_x_533:
        /* <DEDUP_REMOVED lines=13> */
.L_x_536:
[----:B------:R-:W-:Y:S05]  /*1e5e0*/  BSYNC B1 ;  /* 0x0000000000017941 */ /* 0x000fea0003800000 */
.L_x_535:
        /* <DEDUP_REMOVED lines=13> */
.L_x_538:
[----:B------:R-:W-:Y:S05]  /*1e6c0*/  BSYNC B1 ;  /* 0x0000000000017941 */ /* 0x000fea0003800000 */
.L_x_537:
        /* <DEDUP_REMOVED lines=13> */
.L_x_540:
[----:B------:R-:W-:Y:S05]  /*1e7a0*/  BSYNC B1 ;  /* 0x0000000000017941 */ /* 0x000fea0003800000 */
.L_x_539:
        /* <DEDUP_REMOVED lines=13> */
.L_x_542:
[----:B------:R-:W-:Y:S05]  /*1e880*/  BSYNC B1 ;  /* 0x0000000000017941 */ /* 0x000fea0003800000 */
.L_x_541:
        /* <DEDUP_REMOVED lines=13> */
.L_x_544:
[----:B------:R-:W-:Y:S05]  /*1e960*/  BSYNC B1 ;  /* 0x0000000000017941 */ /* 0x000fea0003800000 */
.L_x_543:
        /* <DEDUP_REMOVED lines=13> */
.L_x_546:
[----:B------:R-:W-:Y:S05]  /*1ea40*/  BSYNC B1 ;  /* 0x0000000000017941 */ /* 0x000fea0003800000 */
.L_x_545:
[----:B--234-:R-:W2:Y:S01]  /*1ea50*/  LDL.LU R3, [R1+0x448] ;  /* 0x0004480001037983 */ /* 0x01cea20000300800 */
[----:B-----5:R-:W-:Y:S01]  /*1ea60*/  LOP3.LUT R6, R6, 0xff, RZ, 0xc0, !PT ;  /* 0x000000ff06067812 */ /* 0x020fe200078ec0ff */
[----:B------:R-:W-:Y:S01]  /*1ea70*/  BSSY B1, `(.L_x_547) ;  /* 0x000000b000017945 */ /* 0x000fe20003800000 */
[----:B------:R-:W-:Y:S02]  /*1ea80*/  ISETP.LT.OR P2, PT, R0, 0xf9, !P1 ;  /* 0x000000f90000780c */ /* 0x000fe40004f41670 */
[----:B------:R-:W-:Y:S02]  /*1ea90*/  F2FP.F16.E5M2.UNPACK_B R6, R6 ;  /* 0x00000006ff06723e */ /* 0x000fe400020004ff */
[----:B------:R-:W-:-:S03]  /*1eaa0*/  PRMT R2, RZ, 0x7610, R2 ;  /* 0x00007610ff027816 */ /* 0x000fc60000000002 */
[----:B------:R-:W-:-:S05]  /*1eab0*/  HADD2.F32 R6, -RZ, R6.H0_H0 ;  /* 0x20000006ff067230 */ /* 0x000fca0000004100 */
[----:B------:R-:W-:-:S04]  /*1eac0*/  FMUL R6, R6, UR21 ;  /* 0x0000001506067c20 */ /* 0x000fc80008400000 */
[----:B--2---:R-:W-:-:S05]  /*1ead0*/  FFMA R6, R3, UR20, R6 ;  /* 0x0000001403067c23 */ /* 0x004fca0008000006 */
[----:B------:R-:W-:-:S05]  /*1eae0*/  F2FP.SATFINITE.E5M2.F32.PACK_AB_MERGE_C R3, RZ, R6, RZ ;  /* 0x00000006ff03723e */ /* 0x000fca00048060ff */
[----:B------:R2:W-:Y:S01]  /*1eaf0*/  @!P0 STG.E.U8 desc[UR14][R30.64+0xf9], R3 ;  /* 0x0000f9031e008986 */ /* 0x0005e2000c10110e */
[----:B------:R-:W-:Y:S05]  /*1eb00*/  @P2 BRA `(.L_x_548) ;  /* 0x0000000000042947 */ /* 0x000fea0003800000 */
[----:B------:R3:W5:Y:S02]  /*1eb10*/  LDG.E.U8 R2, desc[UR14][R4.64+0xf8] ;  /* 0x0000f80e04027981 */ /* 0x000764000c1e1100 */
.L_x_548:
[----:B------:R-:W-:Y:S05]  /*1eb20*/  BSYNC B1 ;  /* 0x0000000000017941 */ /* 0x000fea0003800000 */
.L_x_547:
[----:B--2---:R-:W2:Y:S01]  /*1eb30*/  LDL.LU R3, [R1+0x44c] ;  /* 0x00044c0001037983 */ /* 0x004ea20000300800 */
        /* <DEDUP_REMOVED lines=12> */
.L_x_550:
[----:B------:R-:W-:Y:S05]  /*1ec00*/  BSYNC B1 ;  /* 0x0000000000017941 */ /* 0x000fea0003800000 */
.L_x_549:
[----:B------:R-:W-:Y:S05]  /*1ec10*/  @P1 BRA `(.L_x_551) ;  /* 0x0000004800881947 */ /* 0x000fea0003800000 */
[----:B------:R-:W2:Y:S01]  /*1ec20*/  LDL.LU R2, [R1+0x450] ;  /* 0x0004500001027983 */ /* 0x000ea20000300800 */
[----:B-----5:R-:W-:-:S04]  /*1ec30*/  LOP3.LUT R0, R0, 0xff, RZ, 0xc0, !PT ;  /* 0x000000ff00007812 */ /* 0x020fc800078ec0ff */
[----:B------:R-:W-:-:S05]  /*1ec40*/  F2FP.F16.E5M2.UNPACK_B R0, R0 ;  /* 0x00000000ff00723e */ /* 0x000fca00020004ff */
[----:B------:R-:W-:-:S05]  /*1ec50*/  HADD2.F32 R0, -RZ, R0.H0_H0 ;  /* 0x20000000ff007230 */ /* 0x000fca0000004100 */
[----:B------:R-:W-:-:S04]  /*1ec60*/  FMUL R0, R0, UR21 ;  /* 0x0000001500007c20 */ /* 0x000fc80008400000 */
[----:B--2---:R-:W-:-:S05]  /*1ec70*/  FFMA R0, R2, UR20, R0 ;  /* 0x0000001402007c23 */ /* 0x004fca0008000000 */
[----:B------:R-:W-:-:S05]  /*1ec80*/  F2FP.SATFINITE.E5M2.F32.PACK_AB_MERGE_C R3, RZ, R0, RZ ;  /* 0x00000000ff03723e */ /* 0x000fca00048060ff */
[----:B------:R2:W-:Y:S01]  /*1ec90*/  STG.E.U8 desc[UR14][R28.64+0xf9], R3 ;  /* 0x0000f9031c007986 */ /* 0x0005e2000c10110e */
[----:B------:R-:W-:Y:S05]  /*1eca0*/  BRA `(.L_x_551) ;  /* 0x0000004800647947 */ /* 0x000fea0003800000 */
.L_x_38:
[----:B------:R-:W-:Y:S01]  /*1ecb0*/  ISETP.GE.AND P3, PT, R34, 0x1, PT ;  /* 0x000000012200780c */ /* 0x000fe20003f66270 */
[----:B------:R-:W-:Y:S01]  /*1ecc0*/  FMUL R3, R3, UR20 ;  /* 0x0000001403037c20 */ /* 0x000fe20008400000 */
[----:B------:R-:W2:Y:S02]  /*1ecd0*/  LDL.LU R2, [R1+0x200] ;  /* 0x0002000001027983 */ /* 0x000ea40000300800 */
[----:B------:R-:W-:Y:S02]  /*1ece0*/  ISETP.LT.OR P0, PT, R0, 0x1, !P3 ;  /* 0x000000010000780c */ /* 0x000fe40005f01670 */
[----:B------:R-:W-:Y:S01]  /*1ecf0*/  F2FP.SATFINITE.E5M2.F32.PACK_AB_MERGE_C R3, RZ, R3, RZ ;  /* 0x00000003ff03723e */ /* 0x000fe200048060ff */
[----:B------:R-:W-:Y:S01]  /*1ed00*/  FMUL R4, R4, UR20 ;  /* 0x0000001404047c20 */ /* 0x000fe20008400000 */
[----:B------:R-:W-:Y:S01]  /*1ed10*/  ISETP.GE.AND P2, PT, R34, 0x9, PT ;  /* 0x000000092200780c */ /* 0x000fe20003f46270 */
[----:B------:R-:W-:Y:S01]  /*1ed20*/  FMUL R5, R5, UR20 ;  /* 0x0000001405057c20 */ /* 0x000fe20008400000 */
[----:B------:R-:W-:Y:S01]  /*1ed30*/  ISETP.LT.OR P1, PT, R0, 0x9, !P3 ;  /* 0x000000090000780c */ /* 0x000fe20005f21670 */
[----:B------:R-:W-:Y:S01]  /*1ed40*/  FMUL R6, R6, UR20 ;  /* 0x0000001406067c20 */ /* 0x000fe20008400000 */
[----:B------:R-:W-:Y:S01]  /*1ed50*/  FMUL R7, R7, UR20 ;  /* 0x0000001407077c20 */ /* 0x000fe20008400000 */
[----:B------:R-:W-:Y:S01]  /*1ed60*/  ISETP.LT.OR P5, PT, R0, 0xa, !P3 ;  /* 0x0000000a0000780c */ /* 0x000fe20005fa1670 */
[----:B------:R-:W-:Y:S01]  /*1ed70*/  FMUL R8, R8, UR20 ;  /* 0x0000001408087c20 */ /* 0x000fe20008400000 */
[----:B------:R-:W-:Y:S01]  /*1ed80*/  FMUL R9, R9, UR20 ;  /* 0x0000001409097c20 */ /* 0x000fe20008400000 */
[----:B------:R-:W-:Y:S01]  /*1ed90*/  FMUL R10, R10, UR20 ;  /* 0x000000140a0a7c20 */ /* 0x000fe20008400000 */
[----:B------:R0:W-:Y:S01]  /*1eda0*/  @!P0 STG.E.U8 desc[UR14][R24.64], R3 ;  /* 0x0000000318008986 */ /* 0x0001e2000c10110e */
[----:B------:R-:W-:-:S02]  /*1edb0*/  ISETP.LT.OR P0, PT, R0, 0x2, !P3 ;  /* 0x000000020000780c */ /* 0x000fc40005f01670 */
[----:B------:R-:W-:Y:S01]  /*1edc0*/  F2FP.SATFINITE.E5M2.F32.PACK_AB_MERGE_C R4, RZ, R4, RZ ;  /* 0x00000004ff04723e */ /* 0x000fe200048060ff */
[----:B------:R-:W-:Y:S01]  /*1edd0*/  FMUL R11, R11, UR20 ;  /* 0x000000140b0b7c20 */ /* 0x000fe20008400000 */
[----:B------:R-:W-:Y:S01]  /*1ede0*/  F2FP.SATFINITE.E5M2.F32.PACK_AB_MERGE_C R5, RZ, R5, RZ ;  /* 0x00000005ff05723e */ /* 0x000fe200048060ff */
[----:B------:R-:W-:Y:S01]  /*1edf0*/  FMUL R12, R12, UR20 ;  /* 0x000000140c0c7c20 */ /* 0x000fe20008400000 */
[----:B------:R-:W-:Y:S01]  /*1ee00*/  FMUL R13, R13, UR20 ;  /* 0x000000140d0d7c20 */ /* 0x000fe20008400000 */
[----:B------:R-:W-:Y:S01]  /*1ee10*/  FMUL R14, R14, UR20 ;  /* 0x000000140e0e7c20 */ /* 0x000fe20008400000 */
[----:B------:R-:W-:Y:S01]  /*1ee20*/  FMUL R15, R15, UR20 ;  /* 0x000000140f0f7c20 */ /* 0x000fe20008400000 */
[----:B------:R-:W-:Y:S01]  /*1ee30*/  FMUL R16, R16, UR20 ;  /* 0x0000001410107c20 */ /* 0x000fe20008400000 */
[----:B------:R-:W-:Y:S01]  /*1ee40*/  FMUL R17, R17, UR20 ;  /* 0x0000001411117c20 */ /* 0x000fe20008400000 */
[----:B------:R-:W-:Y:S01]  /*1ee50*/  FMUL R18, R18, UR20 ;  /* 0x0000001412127c20 */ /* 0x000fe20008400000 */
[----:B------:R-:W-:Y:S01]  /*1ee60*/  FMUL R19, R19, UR20 ;  /* 0x0000001413137c20 */ /* 0x000fe20008400000 */
[----:B------:R-:W-:Y:S01]  /*1ee70*/  @!P0 STG.E.U8 desc[UR14][R24.64+0x1], R4 ;  /* 0x0000010418008986 */ /* 0x000fe2000c10110e */
[----:B------:R-:W-:-:S02]  /*1ee80*/  ISETP.LT.OR P0, PT, R0, 0x1, !P2 ;  /* 0x000000010000780c */ /* 0x000fc40005701670 */
[----:B------:R-:W-:Y:S01]  /*1ee90*/  F2FP.SATFINITE.E5M2.F32.PACK_AB_MERGE_C R6, RZ, R6, RZ ;  /* 0x00000006ff06723e */ /* 0x000fe200048060ff */
[----:B------:R-:W-:Y:S01]  /*1eea0*/  FMUL R20, R20, UR20 ;  /* 0x0000001414147c20 */ /* 0x000fe20008400000 */
[----:B------:R-:W-:Y:S01]  /*1eeb0*/  FMUL R21, R21, UR20 ;  /* 0x0000001415157c20 */ /* 0x000fe20008400000 */
[----:B------:R-:W-:Y:S01]  /*1eec0*/  FMUL R22, R22, UR20 ;  /* 0x0000001416167c20 */ /* 0x000fe20008400000 */
[----:B------:R-:W3:Y:S07]  /*1eed0*/  LDL.LU R41, [R1+0x204] ;  /* 0x0002040001297983 */ /* 0x000eee0000300800 */
[----:B------:R4:W-:Y:S01]  /*1eee0*/  @!P0 STG.E.U8 desc[UR14][R26.64], R5 ;  /* 0x000000051a008986 */ /* 0x0009e2000c10110e */
[----:B------:R-:W-:-:S02]  /*1eef0*/  ISETP.LT.OR P0, PT, R0, 0x2, !P2 ;  /* 0x000000020000780c */ /* 0x000fc40005701670 */
[----:B------:R-:W-:Y:S01]  /*1ef00*/  F2FP.SATFINITE.E5M2.F32.PACK_AB_MERGE_C R7, RZ, R7, RZ ;  /* 0x00000007ff07723e */ /* 0x000fe200048060ff */
[----:B------:R-:W5:Y:S01]  /*1ef10*/  LDL.LU R39, [R1+0x208] ;  /* 0x0002080001277983 */ /* 0x000f620000300800 */
[----:B------:R-:W-:Y:S02]  /*1ef20*/  F2FP.SATFINITE.E5M2.F32.PACK_AB_MERGE_C R8, RZ, R8, RZ ;  /* 0x00000008ff08723e */ /* 0x000fe400048060ff */
[----:B------:R-:W-:Y:S01]  /*1ef30*/  F2FP.SATFINITE.E5M2.F32.PACK_AB_MERGE_C R9, RZ, R9, RZ ;  /* 0x00000009ff09723e */ /* 0x000fe200048060ff */
[----:B------:R-:W-:Y:S01]  /*1ef40*/  FMUL R23, R23, UR20 ;  /* 0x0000001417177c20 */ /* 0x000fe20008400000 */
[----:B------:R-:W-:Y:S01]  /*1ef50*/  F2FP.SATFINITE.E5M2.F32.PACK_AB_MERGE_C R10, RZ, R10, RZ ;  /* 0x0000000aff0a723e */ /* 0x000fe200048060ff */
[----:B------:R-:W-:Y:S01]  /*1ef60*/  FMUL R152, R152, UR20 ;  /* 0x0000001498987c20 */ /* 0x000fe20008400000 */
[----:B------:R-:W-:Y:S01]  /*1ef70*/  F2FP.SATFINITE.E5M2.F32.PACK_AB_MERGE_C R11, RZ, R11, RZ ;  /* 0x0000000bff0b723e */ /* 0x000fe200048060ff */
[----:B------:R-:W3:Y:S04]  /*1ef80*/  LDL.LU R35, [R1+0x20c] ;  /* 0x00020c0001237983 */ /* 0x000ee80000300800 */
[----:B------:R-:W-:Y:S01]  /*1ef90*/  @!P0 STG.E.U8 desc[UR14][R26.64+0x1], R6 ;  /* 0x000001061a008986 */ /* 0x000fe2000c10110e */
[----:B------:R-:W-:-:S03]  /*1efa0*/  ISETP.LT.OR P0, PT, R0, 0x9, !P2 ;  /* 0x000000090000780c */ /* 0x000fc60005701670 */
[----:B------:R-:W-:Y:S01]  /*1efb0*/  @!P1 STG.E.U8 desc[UR14][R24.64+0x8], R7 ;  /* 0x0000080718009986 */ /* 0x000fe2000c10110e */
[----:B------:R-:W-:-:S03]  /*1efc0*/  ISETP.LT.OR P1, PT, R0, 0xa, !P2 ;  /* 0x0000000a0000780c */ /* 0x000fc60005721670 */
[----:B------:R-:W-:Y:S01]  /*1efd0*/  @!P5 STG.E.U8 desc[UR14][R24.64+0x9], R8 ;  /* 0x000009081800d986 */ /* 0x000fe2000c10110e */
[C---:B------:R-:W-:Y:S02]  /*1efe0*/  ISETP.LT.OR P5, PT, R0.reuse, 0x11, !P3 ;  /* 0x000000110000780c */ /* 0x040fe40005fa1670 */
[----:B------:R-:W-:Y:S01]  /*1eff0*/  F2FP.SATFINITE.E5M2.F32.PACK_AB_MERGE_C R12, RZ, R12, RZ ;  /* 0x0000000cff0c723e */ /* 0x000fe200048060ff */
[----:B------:R-:W-:Y:S01]  /*1f000*/  FMUL R153, R153, UR20 ;  /* 0x0000001499997c20 */ /* 0x000fe20008400000 */
[----:B------:R-:W-:Y:S01]  /*1f010*/  F2FP.SATFINITE.E5M2.F32.PACK_AB_MERGE_C R13, RZ, R13, RZ ;  /* 0x0000000dff0d723e */ /* 0x000fe200048060ff */
[----:B------:R-:W-:Y:S01]  /*1f020*/  @!P0 STG.E.U8 desc[UR14][R26.64+0x8], R9 ;  /* 0x000008091a008986 */ /* 0x000fe2000c10110e */
[----:B------:R-:W-:-:S03]  /*1f030*/  ISETP.LT.OR P0, PT, R0, 0x12, !P3 ;  /* 0x000000120000780c */ /* 0x000fc60005f01670 */
[----:B------:R-:W-:Y:S01]  /*1f040*/  @!P1 STG.E.U8 desc[UR14][R26.64+0x9], R10 ;  /* 0x0000090a1a009986 */ /* 0x000fe2000c10110e */
[----:B------:R-:W-:-:S03]  /*1f050*/  ISETP.LT.OR P1, PT, R0, 0x11, !P2 ;  /* 0x000000110000780c */ /* 0x000fc60005721670 */
[----:B------:R-:W-:Y:S01]  /*1f060*/  @!P5 STG.E.U8 desc[UR14][R24.64+0x10], R11 ;  /* 0x0000100b1800d986 */ /* 0x000fe2000c10110e */
[C---:B------:R-:W-:Y:S02]  /*1f070*/  ISETP.LT.OR P5, PT, R0.reuse, 0x12, !P2 ;  /* 0x000000120000780c */ /* 0x040fe400057a1670 */
[----:B------:R-:W-:Y:S01]  /*1f080*/  F2FP.SATFINITE.E5M2.F32.PACK_AB_MERGE_C R14, RZ, R14, RZ ;  /* 0x0000000eff0e723e */ /* 0x000fe200048060ff */
[----:B------:R-:W5:Y:S04]  /*1f090*/  LDL.LU R33, [R1+0x210] ;  /* 0x0002100001217983 */ /* 0x000f680000300800 */
[----:B------:R-:W-:Y:S01]  /*1f0a0*/  @!P0 STG.E.U8 desc[UR14][R24.64+0x11], R12 ;  /* 0x0000110c18008986 */ /* 0x000fe2000c10110e */
[----:B------:R-:W-:-:S03]  /*1f0b0*/  ISETP.LT.OR P0, PT, R0, 0x19, !P3 ;  /* 0x000000190000780c */ /* 0x000fc60005f01670 */
[----:B------:R-:W-:Y:S01]  /*1f0c0*/  @!P1 STG.E.U8 desc[UR14][R26.64+0x10], R13 ;  /* 0x0000100d1a009986 */ /* 0x000fe2000c10110e */
[C---:B------:R-:W-:Y:S02]  /*1f0d0*/  ISETP.LT.OR P1, PT, R0.reuse, 0x1a, !P3 ;  /* 0x0000001a0000780c */ /* 0x040fe40005f21670 */
[----:B------:R-:W-:Y:S02]  /*1f0e0*/  F2FP.SATFINITE.E5M2.F32.PACK_AB_MERGE_C R15, RZ, R15, RZ ;  /* 0x0000000fff0f723e */ /* 0x000fe400048060ff */
[----:B------:R-:W-:Y:S01]  /*1f0f0*/  F2FP.SATFINITE.E5M2.F32.PACK_AB_MERGE_C R16, RZ, R16, RZ ;  /* 0x00000010ff10723e */ /* 0x000fe200048060ff */
[----:B------:R-:W-:Y:S01]  /*1f100*/  @!P5 STG.E.U8 desc[UR14][R26.64+0x11], R14 ;  /* 0x0000110e1a00d986 */ /* 0x000fe2000c10110e */
[----:B------:R-:W-:-:S03]  /*1f110*/  ISETP.LT.OR P5, PT, R0, 0x19, !P2 ;  /* 0x000000190000780c */ /* 0x000fc600057a1670 */
[----:B------:R-:W-:Y:S01]  /*1f120*/  @!P0 STG.E.U8 desc[UR14][R24.64+0x18], R15 ;  /* 0x0000180f18008986 */ /* 0x000fe2000c10110e */
[----:B------:R-:W-:-:S03]  /*1f130*/  ISETP.LT.OR P0, PT, R0, 0x1a, !P2 ;  /* 0x0000001a0000780c */ /* 0x000fc60005701670 */
[----:B------:R-:W-:Y:S01]  /*1f140*/  @!P1 STG.E.U8 desc[UR14][R24.64+0x19], R16 ;  /* 0x0000191018009986 */ /* 0x000fe2000c10110e */
[----:B------:R-:W-:Y:S02]  /*1f150*/  ISETP.LT.OR P1, PT, R0, 0x21, !P3 ;  /* 0x000000210000780c */ /* 0x000fe40005f21670 */
[----:B------:R-:W-:Y:S01]  /*1f160*/  F2FP.SATFINITE.E5M2.F32.PACK_AB_MERGE_C R17, RZ, R17, RZ ;  /* 0x00000011ff11723e */ /* 0x000fe200048060ff */
[----:B------:R-:W5:Y:S01]  /*1f170*/  LDL.LU R32, [R1+0x214] ;  /* 0x0002140001207983 */ /* 0x000f620000300800 */
[----:B------:R-:W-:Y:S01]  /*1f180*/  F2FP.SATFINITE.E5M2.F32.PACK_AB_MERGE_C R18, RZ, R18, RZ ;  /* 0x00000012ff12723e */ /* 0x000fe200048060ff */
[----:B------:R-:W-:Y:S01]  /*1f190*/  FMUL R154, R154, UR20 ;  /* 0x000000149a9a7c20 */ /* 0x000fe20008400000 */
[----:B------:R-:W-:Y:S01]  /*1f1a0*/  F2FP.SATFINITE.E5M2.F32.PACK_AB_MERGE_C R19, RZ, R19, RZ ;  /* 0x00000013ff13723e */ /* 0x000fe200048060ff */
[----:B------:R-:W-:Y:S01]  /*1f1b0*/  @!P5 STG.E.U8 desc[UR14][R26.64+0x18], R17 ;  /* 0x000018111a00d986 */ /* 0x000fe2000c10110e */
[----:B------:R-:W-:Y:S01]  /*1f1c0*/  ISETP.LT.OR P5, PT, R0, 0x22, !P3 ;  /* 0x000000220000780c */ /* 0x000fe20005fa1670 */
[----:B------:R-:W-:Y:S01]  /*1f1d0*/  FMUL R156, R156, UR20 ;  /* 0x000000149c9c7c20 */ /* 0x000fe20008400000 */
[----:B------:R-:W-:Y:S01]  /*1f1e0*/  F2FP.SATFINITE.E5M2.F32.PACK_AB_MERGE_C R20, RZ, R20, RZ ;  /* 0x00000014ff14723e */ /* 0x000fe200048060ff */
[----:B------:R-:W-:Y:S01]  /*1f1f0*/  @!P0 STG.E.U8 desc[UR14][R26.64+0x19], R18 ;  /* 0x000019121a008986 */ /* 0x000fe2000c10110e */
[C---:B------:R-:W-:Y:S01]  /*1f200*/  ISETP.LT.OR P0, PT, R0.reuse, 0x21, !P2 ;  /* 0x000000210000780c */ /* 0x040fe20005701670 */
[----:B------:R-:W-:Y:S01]  /*1f210*/  FMUL R155, R155, UR20 ;  /* 0x000000149b9b7c20 */ /* 0x000fe20008400000 */
[----:B------:R-:W-:Y:S01]  /*1f220*/  F2FP.SATFINITE.E5M2.F32.PACK_AB_MERGE_C R21, RZ, R21, RZ ;  /* 0x00000015ff15723e */ /* 0x000fe200048060ff */
[----:B------:R-:W-:Y:S01]  /*1f230*/  @!P1 STG.E.U8 desc[UR14][R24.64+0x20], R19 ;  /* 0x0000201318009986 */ /* 0x000fe2000c10110e */
[----:B------:R-:W-:Y:S01]  /*1f240*/  ISETP.LT.OR P1, PT, R0, 0x22, !P2 ;  /* 0x000000220000780c */ /* 0x000fe20005721670 */
[----:B------:R-:W-:Y:S01]  /*1f250*/  FMUL R157, R157, UR20 ;  /* 0x000000149d9d7c20 */ /* 0x000fe20008400000 */
        /* <DEDUP_REMOVED lines=20> */
[C---:B------:R-:W-:Y:S01]  /*1f3a0*/  ISETP.LT.OR P6, PT, R0.reuse, 0x32, !P2 ;  /* 0x000000320000780c */ /* 0x040fe200057c1670 */
        /* <DEDUP_REMOVED lines=45> */
[----:B0-----:R-:W-:Y:S01]  /*1f680*/  F2FP.SATFINITE.E5M2.F32.PACK_AB_MERGE_C R3, RZ, R168, RZ ;  /* 0x000000a8ff03723e */ /* 0x001fe200048060ff */
        /* <DEDUP_REMOVED lines=11> */
[----:B----4-:R-:W-:Y:S01]  /*1f740*/  F2FP.SATFINITE.E5M2.F32.PACK_AB_MERGE_C R5, RZ, R170, RZ ;  /* 0x000000aaff05723e */ /* 0x010fe200048060ff */
        /* <DEDUP_REMOVED lines=8> */
[----:B------:R0:W-:Y:S01]  /*1f7d0*/  @!P1 STG.E.U8 desc[UR14][R24.64+0x49], R3 ;  /* 0x0000490318009986 */ /* 0x0001e2000c10110e */
[C---:B------:R-:W-:Y:S01]  /*1f7e0*/  ISETP.LT.OR P1, PT, R0.reuse, 0x52, !P3 ;  /* 0x000000520000780c */ /* 0x040fe20005f21670 */
[----:B------:R-:W-:Y:S01]  /*1f7f0*/  FMUL R181, R181, UR20 ;  /* 0x00000014b5b57c20 */ /* 0x000fe20008400000 */
[----:B------:R-:W-:Y:S01]  /*1f800*/  F2FP.SATFINITE.E5M2.F32.PACK_AB_MERGE_C R175, RZ, R175, RZ ;  /* 0x000000afffaf723e */ /* 0x000fe200048060ff */
[----:B------:R4:W-:Y:S01]  /*1f810*/  @!P6 STG.E.U8 desc[UR14][R26.64+0x49], R5 ;  /* 0x000049051a00e986 */ /* 0x0009e2000c10110e */
        /* <DEDUP_REMOVED lines=8> */
[----:B0-----:R-:W-:Y:S01]  /*1f8a0*/  F2FP.SATFINITE.E5M2.F32.PACK_AB_MERGE_C R3, RZ, R172, RZ ;  /* 0x000000acff03723e */ /* 0x001fe200048060ff */
[----:B------:R-:W-:Y:S01]  /*1f8b0*/  FMUL R183, R183, UR20 ;  /* 0x00000014b7b77c20 */ /* 0x000fe20008400000 */
[C---:B------:R-:W-:Y:S01]  /*1f8c0*/  ISETP.LT.OR P0, PT, R0.reuse, 0x59, !P3 ;  /* 0x000000590000780c */ /* 0x040fe20005f01670 */
[----:B------:R-:W-:Y:S01]  /*1f8d0*/  FMUL R185, R185, UR20 ;  /* 0x00000014b9b97c20 */ /* 0x000fe20008400000 */
[----:B----4-:R-:W-:Y:S01]  /*1f8e0*/  F2FP.SATFINITE.E5M2.F32.PACK_AB_MERGE_C R5, RZ, R174, RZ ;  /* 0x000000aeff05723e */ /* 0x010fe200048060ff */
        /* <DEDUP_REMOVED lines=8> */
[----:B------:R4:W-:Y:S01]  /*1f970*/  @!P6 STG.E.U8 desc[UR14][R26.64+0x51], R5 ;  /* 0x000051051a00e986 */ /* 0x0009e2000c10110e */
[C---:B------:R-:W-:Y:S01]  /*1f980*/  ISETP.LT.OR P6, PT, R0.reuse, 0x5a, !P2 ;  /* 0x0000005a0000780c */ /* 0x040fe200057c1670 */
[----:B------:R-:W-:Y:S01]  /*1f990*/  FMUL R187, R187, UR20 ;  /* 0x00000014bbbb7c20 */ /* 0x000fe20008400000 */
[----:B------:R-:W-:Y:S01]  /*1f9a0*/  F2FP.SATFINITE.E5M2.F32.PACK_AB_MERGE_C R185, RZ, R185, RZ ;  /* 0x000000b9ffb9723e */ /* 0x000fe200048060ff */
[----:B------:R-:W-:Y:S01]  /*1f9b0*/  @!P0 STG.E.U8 desc[UR14][R24.64+0x58], R175 ;  /* 0x000058af18008986 */ /* 0x000fe2000c10110e */
[----:B0-----:R-:W-:Y:S01]  /*1f9c0*/  F2FP.SATFINITE.E5M2.F32.PACK_AB_MERGE_C R3, RZ, R176, RZ ;  /* 0x000000b0ff03723e */ /* 0x001fe200048060ff */
[----:B------:R-:W-:Y:S01]  /*1f9d0*/  FMUL R189, R189, UR20 ;  /* 0x00000014bdbd7c20 */ /* 0x000fe20008400000 */
[----:B------:R-:W-:Y:S01]  /*1f9e0*/  ISETP.LT.OR P0, PT, R0, 0x61, !P3 ;  /* 0x000000610000780c */ /* 0x000fe20005f01670 */
[----:B------:R-:W-:Y:S01]  /*1f9f0*/  FMUL R190, R190, UR20 ;  /* 0x00000014bebe7c20 */ /* 0x000fe20008400000 */
[----:B------:R-:W-:Y:S01]  /*1fa00*/  FMUL R192, R192, UR20 ;  /* 0x00000014c0c07c20 */ /* 0x000fe20008400000 */
[----:B------:R0:W-:Y:S01]  /*1fa10*/  @!P1 STG.E.U8 desc[UR14][R24.64+0x59], R3 ;  /* 0x0000590318009986 */ /* 0x0001e2000c10110e */
[C---:B------:R-:W-:Y:S01]  /*1fa20*/  ISETP.LT.OR P1, PT, R0.reuse, 0x62, !P3 ;  /* 0x000000620000780c */ /* 0x040fe20005f21670 */
[----:B------:R-:W-:Y:S01]  /*1fa30*/  FMUL R191, R191, UR20 ;  /* 0x00000014bfbf7c20 */ /* 0x000fe20008400000 */
[----:B----4-:R-:W-:Y:S01]  /*1fa40*/  F2FP.SATFINITE.E5M2.F32.PACK_AB_MERGE_C R5, RZ, R178, RZ ;  /* 0x000000b2ff05723e */ /* 0x010fe200048060ff */
[----:B------:R-:W-:Y:S01]  /*1fa50*/  @!P5 STG.E.U8 desc[UR14][R26.64+0x58], R177 ;  /* 0x000058b11a00d986 */ /* 0x000fe2000c10110e */
        /* <DEDUP_REMOVED lines=12> */
[----:B------:R-:W-:Y:S01]  /*1fb20*/  F2FP.SATFINITE.E5M2.F32.PACK_AB_MERGE_C R191, RZ, R191, RZ ;  /* 0x000000bfffbf723e */ /* 0x000fe200048060ff */
[----:B------:R0:W-:Y:S01]  /*1fb30*/  @!P1 STG.E.U8 desc[UR14][R24.64+0x61], R3 ;  /* 0x0000610318009986 */ /* 0x0001e2000c10110e */
[C---:B------:R-:W-:Y:S01]  /*1fb40*/  ISETP.LT.OR P1, PT, R0.reuse, 0x6a, !P3 ;  /* 0x0000006a0000780c */ /* 0x040fe20005f21670 */
[----:B------:R-:W-:Y:S01]  /*1fb50*/  FMUL R197, R197, UR20 ;  /* 0x00000014c5c57c20 */ /* 0x000fe20008400000 */
[----:B----4-:R-:W-:Y:S01]  /*1fb60*/  F2FP.SATFINITE.E5M2.F32.PACK_AB_MERGE_C R5, RZ, R182, RZ ;  /* 0x000000b6ff05723e */ /* 0x010fe200048060ff */
[----:B------:R-:W-:Y:S01]  /*1fb70*/  @!P5 STG.E.U8 desc[UR14][R26.64+0x60], R181 ;  /* 0x000060b51a00d986 */ /* 0x000fe2000c10110e */
[----:B------:R-:W-:Y:S01]  /*1fb80*/  ISETP.LT.OR P5, PT, R0, 0x69, !P2 ;  /* 0x000000690000780c */ /* 0x000fe200057a1670 */
        /* <DEDUP_REMOVED lines=13> */
[----:B------:R-:W-:Y:S01]  /*1fc60*/  ISETP.LT.OR P1, PT, R0, 0x72, !P3 ;  /* 0x000000720000780c */ /* 0x000fe20005f21670 */
[----:B------:R-:W-:Y:S01]  /*1fc70*/  FMUL R202, R202, UR20 ;  /* 0x00000014caca7c20 */ /* 0x000fe20008400000 */
[----:B----4-:R-:W-:Y:S01]  /*1fc80*/  F2FP.SATFINITE.E5M2.F32.PACK_AB_MERGE_C R5, RZ, R186, RZ ;  /* 0x000000baff05723e */ /* 0x010fe200048060ff */
        /* <DEDUP_REMOVED lines=111> */
[----:B--2---:R-:W-:Y:S01]  /*20380*/  FMUL R2, R2, UR20 ;  /* 0x0000001402027c20 */ /* 0x004fe20008400000 */
        /* <DEDUP_REMOVED lines=8> */
[----:B------:R-:W4:Y:S01]  /*20410*/  LDL.LU R38, [R1+0x218] ;  /* 0x0002180001267983 */ /* 0x000f220000300800 */
[----:B------:R-:W-:-:S03]  /*20420*/  F2FP.SATFINITE.E5M2.F32.PACK_AB_MERGE_C R233, RZ, R233, RZ ;  /* 0x000000e9ffe9723e */ /* 0x000fc600048060ff */
[----:B------:R0:W-:Y:S01]  /*20430*/  @!P1 STG.E.U8 desc[UR14][R24.64+0xa1], R3 ;  /* 0x0000a10318009986 */ /* 0x0001e2000c10110e */
[C---:B------:R-:W-:Y:S02]  /*20440*/  ISETP.LT.OR P1, PT, R0.reuse, 0xaa, !P3 ;  /* 0x000000aa0000780c */ /* 0x040fe40005f21670 */
[----:B--2---:R-:W-:Y:S01]  /*20450*/  F2FP.SATFINITE.E5M2.F32.PACK_AB_MERGE_C R5, RZ, R214, RZ ;  /* 0x000000d6ff05723e */ /* 0x004fe200048060ff */
[----:B------:R-:W-:Y:S01]  /*20460*/  @!P5 STG.E.U8 desc[UR14][R26.64+0xa0], R213 ;  /* 0x0000a0d51a00d986 */ /* 0x000fe2000c10110e */
[----:B------:R-:W-:-:S03]  /*20470*/  ISETP.LT.OR P5, PT, R0, 0xa9, !P2 ;  /* 0x000000a90000780c */ /* 0x000fc600057a1670 */
[----:B------:R2:W-:Y:S01]  /*20480*/  @!P6 STG.E.U8 desc[UR14][R26.64+0xa1], R5 ;  /* 0x0000a1051a00e986 */ /* 0x0005e2000c10110e */
[C---:B------:R-:W-:Y:S02]  /*20490*/  ISETP.LT.OR P6, PT, R0.reuse, 0xaa, !P2 ;  /* 0x000000aa0000780c */ /* 0x040fe400057c1670 */
[----:B0-----:R-:W-:Y:S01]  /*204a0*/  F2FP.SATFINITE.E5M2.F32.PACK_AB_MERGE_C R3, RZ, R216, RZ ;  /* 0x000000d8ff03723e */ /* 0x001fe200048060ff */
[----:B------:R-:W-:Y:S01]  /*204b0*/  @!P0 STG.E.U8 desc[UR14][R24.64+0xa8], R215 ;  /* 0x0000a8d718008986 */ /* 0x000fe2000c10110e */
[----:B------:R-:W-:-:S03]  /*204c0*/  ISETP.LT.OR P0, PT, R0, 0xb1, !P3 ;  /* 0x000000b10000780c */ /* 0x000fc60005f01670 */
        /* <DEDUP_REMOVED lines=38> */
[----:B------:R-:W4:Y:S04]  /*20730*/  LDL.LU R37, [R1+0x21c] ;  /* 0x00021c0001257983 */ /* 0x000f280000300800 */
[----:B------:R-:W-:Y:S01]  /*20740*/  @!P1 STG.E.U8 desc[UR14][R24.64+0xc9], R3 ;  /* 0x0000c90318009986 */ /* 0x000fe2000c10110e */
[C---:B------:R-:W-:Y:S02]  /*20750*/  ISETP.LT.OR P1, PT, R0.reuse, 0xd2, !P3 ;  /* 0x000000d20000780c */ /* 0x040fe40005f21670 */
[----:B--2---:R-:W-:Y:S01]  /*20760*/  F2FP.SATFINITE.E5M2.F32.PACK_AB_MERGE_C R5, RZ, R234, RZ ;  /* 0x000000eaff05723e */ /* 0x004fe200048060ff */
[----:B------:R-:W2:Y:S01]  /*20770*/  LDL.LU R36, [R1+0x220] ;  /* 0x0002200001247983 */ /* 0x000ea20000300800 */
[----:B------:R-:W-:Y:S01]  /*20780*/  F2FP.SATFINITE.E5M2.F32.PACK_AB_MERGE_C R7, RZ, R236, RZ ;  /* 0x000000ecff07723e */ /* 0x000fe200048060ff */
[----:B---3--:R-:W-:Y:S01]  /*20790*/  FMUL R4, R35, UR20 ;  /* 0x0000001423047c20 */ /* 0x008fe20008400000 */
[----:B------:R-:W-:Y:S01]  /*207a0*/  F2FP.SATFINITE.E5M2.F32.PACK_AB_MERGE_C R9, RZ, R2, RZ ;  /* 0x00000002ff09723e */ /* 0x000fe200048060ff */
[----:B------:R-:W-:Y:S01]  /*207b0*/  FMUL R2, R41, UR20 ;  /* 0x0000001429027c20 */ /* 0x000fe20008400000 */
[----:B------:R-:W3:Y:S04]  /*207c0*/  LDL.LU R35, [R1+0x224] ;  /* 0x0002240001237983 */ /* 0x000ee80000300800 */
[----:B------:R-:W-:Y:S01]  /*207d0*/  @!P0 STG.E.U8 desc[UR14][R24.64+0xc8], R231 ;  /* 0x0000c8e718008986 */ /* 0x000fe2000c10110e */
[----:B------:R-:W-:-:S03]  /*207e0*/  ISETP.LT.OR P0, PT, R0, 0xd1, !P3 ;  /* 0x000000d10000780c */ /* 0x000fc60005f01670 */
[----:B------:R-:W-:Y:S01]  /*207f0*/  @!P5 STG.E.U8 desc[UR14][R26.64+0xc8], R233 ;  /* 0x0000c8e91a00d986 */ /* 0x000fe2000c10110e */
[----:B------:R-:W-:-:S03]  /*20800*/  ISETP.LT.OR P5, PT, R0, 0xd1, !P2 ;  /* 0x000000d10000780c */ /* 0x000fc600057a1670 */
[----:B------:R5:W-:Y:S01]  /*20810*/  @!P6 STG.E.U8 desc[UR14][R26.64+0xc9], R5 ;  /* 0x0000c9051a00e986 */ /* 0x000be2000c10110e */
[----:B------:R-:W-:-:S03]  /*20820*/  ISETP.LT.OR P6, PT, R0, 0xd2, !P2 ;  /* 0x000000d20000780c */ /* 0x000fc600057c1670 */
[----:B------:R0:W-:Y:S01]  /*20830*/  @!P1 STG.E.U8 desc[UR14][R24.64+0xd1], R7 ;  /* 0x0000d10718009986 */ /* 0x0001e2000c10110e */
[----:B-----5:R-:W-:-:S03]  /*20840*/  FMUL R5, R33, UR20 ;  /* 0x0000001421057c20 */ /* 0x020fc60008400000 */
[----:B------:R-:W5:Y:S01]  /*20850*/  LDL.LU R33, [R1+0x228] ;  /* 0x0002280001217983 */ /* 0x000f620000300800 */
[----:B0-----:R-:W-:Y:S01]  /*20860*/  F2FP.SATFINITE.E5M2.F32.PACK_AB_MERGE_C R7, RZ, R2, RZ ;  /* 0x00000002ff07723e */ /* 0x001fe200048060ff */
[----:B------:R-:W-:Y:S02]  /*20870*/  FMUL R2, R32, UR20 ;  /* 0x0000001420027c20 */ /* 0x000fe40008400000 */
[----:B------:R-:W5:Y:S04]  /*20880*/  LDL.LU R41, [R1+0x22c] ;  /* 0x00022c0001297983 */ /* 0x000f680000300800 */
[----:B------:R-:W5:Y:S01]  /*20890*/  LDL.LU R32, [R1+0x230] ;  /* 0x0002300001207983 */ /* 0x000f620000300800 */
[----:B------:R-:W-:Y:S01]  /*208a0*/  F2FP.SATFINITE.E5M2.F32.PACK_AB_MERGE_C R235, RZ, R235, RZ ;  /* 0x000000ebffeb723e */ /* 0x000fe200048060ff */
[----:B------:R-:W-:Y:S01]  /*208b0*/  FMUL R3, R39, UR20 ;  /* 0x0000001427037c20 */ /* 0x000fe20008400000 */
[----:B------:R-:W-:Y:S01]  /*208c0*/  F2FP.SATFINITE.E5M2.F32.PACK_AB_MERGE_C R237, RZ, R237, RZ ;  /* 0x000000edffed723e */ /* 0x000fe200048060ff */
[----:B------:R-:W5:Y:S04]  /*208d0*/  LDL.LU R39, [R1+0x234] ;  /* 0x0002340001277983 */ /* 0x000f680000300800 */
[----:B------:R-:W-:Y:S01]  /*208e0*/  @!P0 STG.E.U8 desc[UR14][R24.64+0xd0], R235 ;  /* 0x0000d0eb18008986 */ /* 0x000fe2000c10110e */
[----:B------:R-:W-:-:S02]  /*208f0*/  ISETP.LT.OR P0, PT, R0, 0xd9, !P3 ;  /* 0x000000d90000780c */ /* 0x000fc40005f01670 */
[C---:B------:R-:W-:Y:S01]  /*20900*/  ISETP.LT.OR P1, PT, R0.reuse, 0xda, !P3 ;  /* 0x000000da0000780c */ /* 0x040fe20005f21670 */
[----:B------:R-:W-:Y:S01]  /*20910*/  @!P5 STG.E.U8 desc[UR14][R26.64+0xd0], R237 ;  /* 0x0000d0ed1a00d986 */ /* 0x000fe2000c10110e */
[----:B------:R-:W-:Y:S02]  /*20920*/  ISETP.LT.OR P5, PT, R0, 0xd9, !P2 ;  /* 0x000000d90000780c */ /* 0x000fe400057a1670 */
[----:B------:R-:W-:Y:S01]  /*20930*/  F2FP.SATFINITE.E5M2.F32.PACK_AB_MERGE_C R11, RZ, R3, RZ ;  /* 0x00000003ff0b723e */ /* 0x000fe200048060ff */
[----:B------:R0:W-:Y:S01]  /*20940*/  @!P6 STG.E.U8 desc[UR14][R26.64+0xd1], R9 ;  /* 0x0000d1091a00e986 */ /* 0x0001e2000c10110e */
[----:B------:R-:W-:-:S05]  /*20950*/  F2FP.SATFINITE.E5M2.F32.PACK_AB_MERGE_C R13, RZ, R4, RZ ;  /* 0x00000004ff0d723e */ /* 0x000fca00048060ff */
[----:B------:R1:W-:Y:S01]  /*20960*/  @!P0 STG.E.U8 desc[UR14][R24.64+0xd8], R7 ;  /* 0x0000d80718008986 */ /* 0x0003e2000c10110e */
[----:B0-----:R-:W-:-:S03]  /*20970*/  F2FP.SATFINITE.E5M2.F32.PACK_AB_MERGE_C R9, RZ, R5, RZ ;  /* 0x00000005ff09723e */ /* 0x001fc600048060ff */
[----:B------:R0:W-:Y:S01]  /*20980*/  @!P1 STG.E.U8 desc[UR14][R24.64+0xd9], R11 ;  /* 0x0000d90b18009986 */ /* 0x0001e2000c10110e */
[----:B-1----:R-:W-:-:S03]  /*20990*/  F2FP.SATFINITE.E5M2.F32.PACK_AB_MERGE_C R7, RZ, R2, RZ ;  /* 0x00000002ff07723e */ /* 0x002fc600048060ff */
[----:B------:R1:W-:Y:S01]  /*209a0*/  @!P5 STG.E.U8 desc[UR14][R26.64+0xd8], R13 ;  /* 0x0000d80d1a00d986 */ /* 0x0003e2000c10110e */
[----:B----4-:R-:W-:-:S03]  /*209b0*/  FMUL R3, R38, UR20 ;  /* 0x0000001426037c20 */ /* 0x010fc60008400000 */
[----:B------:R-:W4:Y:S02]  /*209c0*/  LDL.LU R38, [R1+0x238] ;  /* 0x0002380001267983 */ /* 0x000f240000300800 */
[----:B0-----:R-:W-:Y:S01]  /*209d0*/  F2FP.SATFINITE.E5M2.F32.PACK_AB_MERGE_C R11, RZ, R3, RZ ;  /* 0x00000003ff0b723e */ /* 0x001fe200048060ff */
[----:B------:R-:W-:Y:S02]  /*209e0*/  FMUL R4, R37, UR20 ;  /* 0x0000001425047c20 */ /* 0x000fe40008400000 */
[----:B------:R-:W4:Y:S01]  /*209f0*/  LDL.LU R37, [R1+0x23c] ;  /* 0x00023c0001257983 */ /* 0x000f220000300800 */
[----:B--2---:R-:W-:-:S03]  /*20a00*/  FMUL R5, R36, UR20 ;  /* 0x0000001424057c20 */ /* 0x004fc60008400000 */
[----:B------:R-:W2:Y:S01]  /*20a10*/  LDL.LU R36, [R1+0x240] ;  /* 0x0002400001247983 */ /* 0x000ea20000300800 */
[----:B---3--:R-:W-:-:S03]  /*20a20*/  FMUL R2, R35, UR20 ;  /* 0x0000001423027c20 */ /* 0x008fc60008400000 */
[----:B------:R-:W3:Y:S01]  /*20a30*/  LDL.LU R35, [R1+0x244] ;  /* 0x0002440001237983 */ /* 0x000ee20000300800 */
[----:B-1----:R-:W-:Y:S01]  /*20a40*/  F2FP.SATFINITE.E5M2.F32.PACK_AB_MERGE_C R13, RZ, R4, RZ ;  /* 0x00000004ff0d723e */ /* 0x002fe200048060ff */
[----:B-----5:R-:W-:Y:S02]  /*20a50*/  FMUL R3, R33, UR20 ;  /* 0x0000001421037c20 */ /* 0x020fe40008400000 */
[----:B------:R-:W5:Y:S01]  /*20a60*/  LDL.LU R33, [R1+0x248] ;  /* 0x0002480001217983 */ /* 0x000f620000300800 */
[----:B------:R-:W-:-:S03]  /*20a70*/  FMUL R4, R32, UR20 ;  /* 0x0000001420047c20 */ /* 0x000fc60008400000 */
[----:B------:R-:W5:Y:S01]  /*20a80*/  LDL.LU R32, [R1+0x24c] ;  /* 0x00024c0001207983 */ /* 0x000f620000300800 */
[C---:B------:R-:W-:Y:S02]  /*20a90*/  ISETP.LT.OR P6, PT, R0.reuse, 0xda, !P2 ;  /* 0x000000da0000780c */ /* 0x040fe400057c1670 */
[C---:B------:R-:W-:Y:S02]  /*20aa0*/  ISETP.LT.OR P5, PT, R0.reuse, 0xe1, !P3 ;  /* 0x000000e10000780c */ /* 0x040fe40005fa1670 */
[C---:B------:R-:W-:Y:S02]  /*20ab0*/  ISETP.LT.OR P1, PT, R0.reuse, 0xe2, !P2 ;  /* 0x000000e20000780c */ /* 0x040fe40005721670 */
[----:B------:R-:W-:-:S07]  /*20ac0*/  ISETP.LT.OR P0, PT, R0, 0xe1, !P2 ;  /* 0x000000e10000780c */ /* 0x000fce0005701670 */
[----:B------:R0:W-:Y:S01]  /*20ad0*/  @!P6 STG.E.U8 desc[UR14][R26.64+0xd9], R9 ;  /* 0x0000d9091a00e986 */ /* 0x0001e2000c10110e */
[----:B------:R-:W-:Y:S02]  /*20ae0*/  ISETP.LT.OR P6, PT, R0, 0xe2, !P3 ;  /* 0x000000e20000780c */ /* 0x000fe40005fc1670 */
[----:B------:R-:W-:Y:S01]  /*20af0*/  F2FP.SATFINITE.E5M2.F32.PACK_AB_MERGE_C R5, RZ, R5, RZ ;  /* 0x00000005ff05723e */ /* 0x000fe200048060ff */
[----:B------:R-:W-:Y:S01]  /*20b00*/  @!P5 STG.E.U8 desc[UR14][R24.64+0xe0], R7 ;  /* 0x0000e0071800d986 */ /* 0x000fe2000c10110e */
[----:B0-----:R-:W-:Y:S01]  /*20b10*/  F2FP.SATFINITE.E5M2.F32.PACK_AB_MERGE_C R9, RZ, R2, RZ ;  /* 0x00000002ff09723e */ /* 0x001fe200048060ff */
[----:B------:R-:W-:-:S08]  /*20b20*/  FMUL R2, R41, UR20 ;  /* 0x0000001429027c20 */ /* 0x000fd00008400000 */
[----:B------:R-:W-:Y:S01]  /*20b30*/  @!P6 STG.E.U8 desc[UR14][R24.64+0xe1], R11 ;  /* 0x0000e10b1800e986 */ /* 0x000fe2000c10110e */
[----:B------:R-:W-:-:S03]  /*20b40*/  ISETP.LT.OR P6, PT, R0, 0xe9, !P3 ;  /* 0x000000e90000780c */ /* 0x000fc60005fc1670 */
[----:B------:R0:W-:Y:S04]  /*20b50*/  @!P1 STG.E.U8 desc[UR14][R26.64+0xe1], R5 ;  /* 0x0000e1051a009986 */ /* 0x0001e8000c10110e */
[----:B------:R-:W5:Y:S01]  /*20b60*/  LDL.LU R41, [R1+0x250] ;  /* 0x0002500001297983 */ /* 0x000f620000300800 */
[----:B------:R-:W-:-:S03]  /*20b70*/  ISETP.LT.OR P5, PT, R0, 0xea, !P2 ;  /* 0x000000ea0000780c */ /* 0x000fc600057a1670 */
[----:B------:R1:W-:Y:S01]  /*20b80*/  @!P0 STG.E.U8 desc[UR14][R26.64+0xe0], R13 ;  /* 0x0000e00d1a008986 */ /* 0x0003e2000c10110e */
[----:B0-----:R-:W-:Y:S01]  /*20b90*/  F2FP.SATFINITE.E5M2.F32.PACK_AB_MERGE_C R5, RZ, R2, RZ ;  /* 0x00000002ff05723e */ /* 0x001fe200048060ff */
[----:B------:R-:W-:Y:S02]  /*20ba0*/  FMUL R2, R39, UR20 ;  /* 0x0000001427027c20 */ /* 0x000fe40008400000 */
[----:B------:R-:W5:Y:S01]  /*20bb0*/  LDL.LU R39, [R1+0x254] ;  /* 0x0002540001277983 */ /* 0x000f620000300800 */
[----:B------:R-:W-:Y:S02]  /*20bc0*/  ISETP.LT.OR P0, PT, R0, 0xea, !P3 ;  /* 0x000000ea0000780c */ /* 0x000fe40005f01670 */
[----:B------:R-:W-:Y:S02]  /*20bd0*/  F2FP.SATFINITE.E5M2.F32.PACK_AB_MERGE_C R7, RZ, R3, RZ ;  /* 0x00000003ff07723e */ /* 0x000fe400048060ff */
[----:B------:R-:W-:Y:S02]  /*20be0*/  F2FP.SATFINITE.E5M2.F32.PACK_AB_MERGE_C R11, RZ, R4, RZ ;  /* 0x00000004ff0b723e */ /* 0x000fe400048060ff */
[----:B-1----:R-:W-:Y:S01]  /*20bf0*/  F2FP.SATFINITE.E5M2.F32.PACK_AB_MERGE_C R13, RZ, R2, RZ ;  /* 0x00000002ff0d723e */ /* 0x002fe200048060ff */
[----:B------:R-:W-:Y:S06]  /*20c00*/  @!P6 STG.E.U8 desc[UR14][R24.64+0xe8], R9 ;  /* 0x0000e8091800e986 */ /* 0x000fec000c10110e */
[----:B------:R0:W-:Y:S04]  /*20c10*/  @!P0 STG.E.U8 desc[UR14][R24.64+0xe9], R7 ;  /* 0x0000e90718008986 */ /* 0x0001e8000c10110e */
[----:B------:R1:W-:Y:S01]  /*20c20*/  @!P5 STG.E.U8 desc[UR14][R26.64+0xe9], R11 ;  /* 0x0000e90b1a00d986 */ /* 0x0003e2000c10110e */
[----:B----4-:R-:W-:-:S03]  /*20c30*/  FMUL R3, R38, UR20 ;  /* 0x0000001426037c20 */ /* 0x010fc60008400000 */
[----:B------:R-:W4:Y:S02]  /*20c40*/  LDL.LU R38, [R1+0x258] ;  /* 0x0002580001267983 */ /* 0x000f240000300800 */
[----:B0-----:R-:W-:Y:S01]  /*20c50*/  F2FP.SATFINITE.E5M2.F32.PACK_AB_MERGE_C R7, RZ, R3, RZ ;  /* 0x00000003ff07723e */ /* 0x001fe200048060ff */
[----:B------:R-:W-:Y:S02]  /*20c60*/  FMUL R4, R37, UR20 ;  /* 0x0000001425047c20 */ /* 0x000fe40008400000 */
[----:B------:R-:W4:Y:S01]  /*20c70*/  LDL.LU R37, [R1+0x25c] ;  /* 0x00025c0001257983 */ /* 0x000f220000300800 */
[----:B--2---:R-:W-:-:S03]  /*20c80*/  FMUL R2, R36, UR20 ;  /* 0x0000001424027c20 */ /* 0x004fc60008400000 */
[----:B------:R-:W2:Y:S02]  /*20c90*/  LDL.LU R36, [R1+0x260] ;  /* 0x0002600001247983 */ /* 0x000ea40000300800 */
[----:B------:R-:W-:Y:S01]  /*20ca0*/  F2FP.SATFINITE.E5M2.F32.PACK_AB_MERGE_C R9, RZ, R2, RZ ;  /* 0x00000002ff09723e */ /* 0x000fe200048060ff */
[----:B---3--:R-:W-:Y:S02]  /*20cb0*/  FMUL R2, R35, UR20 ;  /* 0x0000001423027c20 */ /* 0x008fe40008400000 */
[----:B------:R-:W3:Y:S03]  /*20cc0*/  LDL.LU R35, [R1+0x264] ;  /* 0x0002640001237983 */ /* 0x000ee60000300800 */
        /* <DEDUP_REMOVED lines=10> */
[----:B------:R-:W-:-:S03]  /*20d70*/  ISETP.LT.OR P1, PT, R0, 0xf1, !P2 ;  /* 0x000000f10000780c */ /* 0x000fc60005721670 */
[----:B------:R1:W-:Y:S01]  /*20d80*/  @!P6 STG.E.U8 desc[UR14][R24.64+0xf0], R13 ;  /* 0x0000f00d1800e986 */ /* 0x0003e2000c10110e */
[----:B------:R-:W-:-:S03]  /*20d90*/  ISETP.LT.OR P6, PT, R0, 0xf9, !P3 ;  /* 0x000000f90000780c */ /* 0x000fc60005fc1670 */
[----:B------:R1:W-:Y:S01]  /*20da0*/  @!P0 STG.E.U8 desc[UR14][R24.64+0xf1], R7 ;  /* 0x0000f10718008986 */ /* 0x0003e2000c10110e */
[----:B------:R-:W-:Y:S02]  /*20db0*/  ISETP.LT.OR P3, PT, R0, 0xfa, !P3 ;  /* 0x000000fa0000780c */ /* 0x000fe40005f61670 */
[----:B0-----:R-:W-:Y:S02]  /*20dc0*/  F2FP.SATFINITE.E5M2.F32.PACK_AB_MERGE_C R5, RZ, R4, RZ ;  /* 0x00000004ff05723e */ /* 0x001fe400048060ff */
[----:B-1----:R-:W-:Y:S02]  /*20dd0*/  F2FP.SATFINITE.E5M2.F32.PACK_AB_MERGE_C R13, RZ, R3, RZ ;  /* 0x00000003ff0d723e */ /* 0x002fe400048060ff */
[----:B------:R-:W-:Y:S01]  /*20de0*/  F2FP.SATFINITE.E5M2.F32.PACK_AB_MERGE_C R7, RZ, R2, RZ ;  /* 0x00000002ff07723e */ /* 0x000fe200048060ff */
[----:B------:R-:W-:Y:S02]  /*20df0*/  FMUL R2, R41, UR20 ;  /* 0x0000001429027c20 */ /* 0x000fe40008400000 */
[----:B------:R-:W5:Y:S04]  /*20e00*/  LDL.LU R41, [R1+0x270] ;  /* 0x0002700001297983 */ /* 0x000f680000300800 */
[----:B------:R0:W-:Y:S01]  /*20e10*/  @!P5 STG.E.U8 desc[UR14][R26.64+0xf1], R9 ;  /* 0x0000f1091a00d986 */ /* 0x0001e2000c10110e */
[----:B------:R-:W-:-:S03]  /*20e20*/  FMUL R3, R39, UR20 ;  /* 0x0000001427037c20 */ /* 0x000fc60008400000 */
[----:B------:R-:W5:Y:S01]  /*20e30*/  LDL.LU R39, [R1+0x274] ;  /* 0x0002740001277983 */ /* 0x000f620000300800 */
[----:B------:R-:W-:-:S03]  /*20e40*/  ISETP.LT.OR P5, PT, R0, 0xf9, !P2 ;  /* 0x000000f90000780c */ /* 0x000fc600057a1670 */
[----:B------:R-:W-:Y:S01]  /*20e50*/  @!P1 STG.E.U8 desc[UR14][R26.64+0xf0], R5 ;  /* 0x0000f0051a009986 */ /* 0x000fe2000c10110e */
[----:B0-----:R-:W-:-:S03]  /*20e60*/  F2FP.SATFINITE.E5M2.F32.PACK_AB_MERGE_C R9, RZ, R2, RZ ;  /* 0x00000002ff09723e */ /* 0x001fc600048060ff */
[----:B------:R0:W-:Y:S04]  /*20e70*/  @!P6 STG.E.U8 desc[UR14][R24.64+0xf8], R11 ;  /* 0x0000f80b1800e986 */ /* 0x0001e8000c10110e */
[----:B------:R1:W-:Y:S01]  /*20e80*/  @!P3 STG.E.U8 desc[UR14][R24.64+0xf9], R13 ;  /* 0x0000f90d1800b986 */ /* 0x0003e2000c10110e */
[----:B0-----:R-:W-:-:S03]  /*20e90*/  F2FP.SATFINITE.E5M2.F32.PACK_AB_MERGE_C R11, RZ, R3, RZ ;  /* 0x00000003ff0b723e */ /* 0x001fc600048060ff */
[----:B------:R0:W-:Y:S01]  /*20ea0*/  @!P5 STG.E.U8 desc[UR14][R26.64+0xf8], R7 ;  /* 0x0000f8071a00d986 */ /* 0x0001e2000c10110e */
[----:B----4-:R-:W-:-:S03]  /*20eb0*/  FMUL R4, R38, UR20 ;  /* 0x0000001426047c20 */ /* 0x010fc60008400000 */
[----:B------:R-:W4:Y:S02]  /*20ec0*/  LDL.LU R38, [R1+0x278] ;  /* 0x0002780001267983 */ /* 0x000f240000300800 */
[----:B-1----:R-:W-:Y:S01]  /*20ed0*/  F2FP.SATFINITE.E5M2.F32.PACK_AB_MERGE_C R13, RZ, R4, RZ ;  /* 0x00000004ff0d723e */ /* 0x002fe200048060ff */
[----:B------:R-:W-:Y:S02]  /*20ee0*/  FMUL R5, R37, UR20 ;  /* 0x0000001425057c20 */ /* 0x000fe40008400000 */
[----:B------:R-:W4:Y:S01]  /*20ef0*/  LDL.LU R37, [R1+0x27c] ;  /* 0x00027c0001257983 */ /* 0x000f220000300800 */
[----:B--2---:R-:W-:-:S03]  /*20f00*/  FMUL R2, R36, UR20 ;  /* 0x0000001424027c20 */ /* 0x004fc60008400000 */
[----:B------:R-:W2:Y:S01]  /*20f10*/  LDL.LU R36, [R1+0x280] ;  /* 0x0002800001247983 */ /* 0x000ea20000300800 */
[----:B---3--:R-:W-:-:S03]  /*20f20*/  FMUL R3, R35, UR20 ;  /* 0x0000001423037c20 */ /* 0x008fc60008400000 */
[----:B------:R-:W3:Y:S01]  /*20f30*/  LDL.LU R35, [R1+0x284] ;  /* 0x0002840001237983 */ /* 0x000ee20000300800 */
[----:B0-----:R-:W-:Y:S01]  /*20f40*/  F2FP.SATFINITE.E5M2.F32.PACK_AB_MERGE_C R7, RZ, R2, RZ ;  /* 0x00000002ff07723e */ /* 0x001fe200048060ff */
[----:B-----5:R-:W-:Y:S02]  /*20f50*/  FMUL R4, R33, UR20 ;  /* 0x0000001421047c20 */ /* 0x020fe40008400000 */
[----:B------:R-:W5:Y:S01]  /*20f60*/  LDL.LU R33, [R1+0x288] ;  /* 0x0002880001217983 */ /* 0x000f620000300800 */
[----:B------:R-:W-:-:S03]  /*20f70*/  FMUL R2, R32, UR20 ;  /* 0x0000001420027c20 */ /* 0x000fc60008400000 */
[----:B------:R-:W5:Y:S01]  /*20f80*/  LDL.LU R32, [R1+0x28c] ;  /* 0x00028c0001207983 */ /* 0x000f620000300800 */
[----:B------:R-:W-:Y:S02]  /*20f90*/  ISETP.GE.AND P1, PT, R34, 0x81, PT ;  /* 0x000000812200780c */ /* 0x000fe40003f26270 */
[C---:B------:R-:W-:Y:S02]  /*20fa0*/  ISETP.LT.OR P2, PT, R0.reuse, 0xfa, !P2 ;  /* 0x000000fa0000780c */ /* 0x040fe40005741670 */
[C---:B------:R-:W-:Y:S02]  /*20fb0*/  ISETP.LT.OR P6, PT, R0.reuse, 0x1, !P1 ;  /* 0x000000010000780c */ /* 0x040fe40004fc1670 */
[----:B------:R-:W-:Y:S02]  /*20fc0*/  ISETP.LT.OR P3, PT, R0, 0x2, !P1 ;  /* 0x000000020000780c */ /* 0x000fe40004f61670 */
[----:B------:R-:W-:-:S07]  /*20fd0*/  ISETP.GE.AND P0, PT, R34, 0x89, PT ;  /* 0x000000892200780c */ /* 0x000fce0003f06270 */
[----:B------:R0:W-:Y:S04]  /*20fe0*/  @!P2 STG.E.U8 desc[UR14][R26.64+0xf9], R9 ;  /* 0x0000f9091a00a986 */ /* 0x0001e8000c10110e */
[----:B------:R-:W-:Y:S01]  /*20ff0*/  @!P6 STG.E.U8 desc[UR14][R30.64], R11 ;  /* 0x0000000b1e00e986 */ /* 0x000fe2000c10110e */
[C---:B------:R-:W-:Y:S02]  /*21000*/  ISETP.LT.OR P6, PT, R0.reuse, 0x2, !P0 ;  /* 0x000000020000780c */ /* 0x040fe400047c1670 */
[C---:B------:R-:W-:Y:S01]  /*21010*/  ISETP.LT.OR P5, PT, R0.reuse, 0x1, !P0 ;  /* 0x000000010000780c */ /* 0x040fe200047a1670 */
[----:B------:R1:W-:Y:S01]  /*21020*/  @!P3 STG.E.U8 desc[UR14][R30.64+0x1], R13 ;  /* 0x0000010d1e00b986 */ /* 0x0003e2000c10110e */
[----:B------:R-:W-:Y:S02]  /*21030*/  ISETP.LT.OR P2, PT, R0, 0xa, !P1 ;  /* 0x0000000a0000780c */ /* 0x000fe40004f41670 */
[----:B0-----:R-:W-:-:S02]  /*21040*/  F2FP.SATFINITE.E5M2.F32.PACK_AB_MERGE_C R9, RZ, R3, RZ ;  /* 0x00000003ff09723e */ /* 0x001fc400048060ff */
[----:B------:R-:W-:Y:S01]  /*21050*/  ISETP.LT.OR P3, PT, R0, 0x9, !P1 ;  /* 0x000000090000780c */ /* 0x000fe20004f61670 */
[----:B------:R-:W-:Y:S01]  /*21060*/  FMUL R3, R41, UR20 ;  /* 0x0000001429037c20 */ /* 0x000fe20008400000 */
[----:B-1----:R-:W-:Y:S01]  /*21070*/  F2FP.SATFINITE.E5M2.F32.PACK_AB_MERGE_C R13, RZ, R2, RZ ;  /* 0x00000002ff0d723e */ /* 0x002fe200048060ff */
[----:B------:R-:W5:Y:S01]  /*21080*/  LDL.LU R41, [R1+0x290] ;  /* 0x0002900001297983 */ /* 0x000f620000300800 */
[----:B------:R-:W-:Y:S02]  /*21090*/  F2FP.SATFINITE.E5M2.F32.PACK_AB_MERGE_C R5, RZ, R5, RZ ;  /* 0x00000005ff05723e */ /* 0x000fe400048060ff */
[----:B------:R-:W-:Y:S01]  /*210a0*/  F2FP.SATFINITE.E5M2.F32.PACK_AB_MERGE_C R11, RZ, R4, RZ ;  /* 0x00000004ff0b723e */ /* 0x000fe200048060ff */
[----:B------:R0:W-:Y:S01]  /*210b0*/  @!P6 STG.E.U8 desc[UR14][R28.64+0x1], R7 ;  /* 0x000001071c00e986 */ /* 0x0001e2000c10110e */
[----:B------:R-:W-:-:S03]  /*210c0*/  FMUL R2, R39, UR20 ;  /* 0x0000001427027c20 */ /* 0x000fc60008400000 */
[----:B------:R-:W5:Y:S01]  /*210d0*/  LDL.LU R39, [R1+0x294] ;  /* 0x0002940001277983 */ /* 0x000f620000300800 */
[----:B------:R-:W-:Y:S02]  /*210e0*/  ISETP.LT.OR P6, PT, R0, 0xa, !P0 ;  /* 0x0000000a0000780c */ /* 0x000fe400047c1670 */
[----:B0-----:R-:W-:Y:S01]  /*210f0*/  F2FP.SATFINITE.E5M2.F32.PACK_AB_MERGE_C R7, RZ, R2, RZ ;  /* 0x00000002ff07723e */ /* 0x001fe200048060ff */
[----:B------:R0:W-:Y:S04]  /*21100*/  @!P5 STG.E.U8 desc[UR14][R28.64], R5 ;  /* 0x000000051c00d986 */ /* 0x0001e8000c10110e */
[----:B------:R-:W-:Y:S04]  /*21110*/  @!P2 STG.E.U8 desc[UR14][R30.64+0x9], R11 ;  /* 0x0000090b1e00a986 */ /* 0x000fe8000c10110e */
[----:B------:R1:W-:Y:S01]  /*21120*/  @!P3 STG.E.U8 desc[UR14][R30.64+0x8], R9 ;  /* 0x000008091e00b986 */ /* 0x0003e2000c10110e */
[----:B0-----:R-:W-:-:S05]  /*21130*/  F2FP.SATFINITE.E5M2.F32.PACK_AB_MERGE_C R5, RZ, R3, RZ ;  /* 0x00000003ff05723e */ /* 0x001fca00048060ff */
[----:B------:R0:W-:Y:S01]  /*21140*/  @!P6 STG.E.U8 desc[UR14][R28.64+0x9], R5 ;  /* 0x000009051c00e986 */ /* 0x0001e2000c10110e */
[----:B----4-:R-:W-:-:S03]  /*21150*/  FMUL R4, R38, UR20 ;  /* 0x0000001426047c20 */ /* 0x010fc60008400000 */
[----:B------:R-:W4:Y:S02]  /*21160*/  LDL.LU R38, [R1+0x298] ;  /* 0x0002980001267983 */ /* 0x000f240000300800 */
[----:B-1----:R-:W-:Y:S01]  /*21170*/  F2FP.SATFINITE.E5M2.F32.PACK_AB_MERGE_C R9, RZ, R4, RZ ;  /* 0x00000004ff09723e */ /* 0x002fe200048060ff */
[----:B------:R-:W-:Y:S02]  /*21180*/  FMUL R2, R37, UR20 ;  /* 0x0000001425027c20 */ /* 0x000fe40008400000 */
[----:B------:R-:W4:Y:S03]  /*21190*/  LDL.LU R37, [R1+0x29c] ;  /* 0x00029c0001257983 */ /* 0x000f260000300800 */
[----:B------:R-:W-:Y:S01]  /*211a0*/  F2FP.SATFINITE.E5M2.F32.PACK_AB_MERGE_C R11, RZ, R2, RZ ;  /* 0x00000002ff0b723e */ /* 0x000fe200048060ff */
[----:B--2---:R-:W-:Y:S02]  /*211b0*/  FMUL R2, R36, UR20 ;  /* 0x0000001424027c20 */ /* 0x004fe40008400000 */
[----:B------:R-:W2:Y:S01]  /*211c0*/  LDL.LU R36, [R1+0x2a0] ;  /* 0x0002a00001247983 */ /* 0x000ea20000300800 */
[----:B---3--:R-:W-:-:S03]  /*211d0*/  FMUL R3, R35, UR20 ;  /* 0x0000001423037c20 */ /* 0x008fc60008400000 */
[----:B------:R-:W3:Y:S01]  /*211e0*/  LDL.LU R35, [R1+0x2a4] ;  /* 0x0002a40001237983 */ /* 0x000ee20000300800 */
[----:B-----5:R-:W-:-:S03]  /*211f0*/  FMUL R4, R33, UR20 ;  /* 0x0000001421047c20 */ /* 0x020fc60008400000 */
[----:B------:R-:W5:Y:S01]  /*21200*/  LDL.LU R33, [R1+0x2a8] ;  /* 0x0002a80001217983 */ /* 0x000f620000300800 */
[----:B0-----:R-:W-:-:S03]  /*21210*/  FMUL R5, R32, UR20 ;  /* 0x0000001420057c20 */ /* 0x001fc60008400000 */
[----:B------:R-:W5:Y:S01]  /*21220*/  LDL.LU R32, [R1+0x2ac] ;  /* 0x0002ac0001207983 */ /* 0x000f620000300800 */
[C---:B------:R-:W-:Y:S02]  /*21230*/  ISETP.LT.OR P5, PT, R0.reuse, 0x9, !P0 ;  /* 0x000000090000780c */ /* 0x040fe400047a1670 */
[C---:B------:R-:W-:Y:S02]  /*21240*/  ISETP.LT.OR P3, PT, R0.reuse, 0x11, !P1 ;  /* 0x000000110000780c */ /* 0x040fe40004f61670 */
[C---:B------:R-:W-:Y:S02]  /*21250*/  ISETP.LT.OR P2, PT, R0.reuse, 0x12, !P1 ;  /* 0x000000120000780c */ /* 0x040fe40004f41670 */
[----:B------:R-:W-:-:S07]  /*21260*/  ISETP.LT.OR P6, PT, R0, 0x12, !P0 ;  /* 0x000000120000780c */ /* 0x000fce00047c1670 */
[----:B------:R-:W-:Y:S01]  /*21270*/  @!P5 STG.E.U8 desc[UR14][R28.64+0x8], R13 ;  /* 0x0000080d1c00d986 */ /* 0x000fe2000c10110e */
[----:B------:R-:W-:-:S03]  /*21280*/  ISETP.LT.OR P5, PT, R0, 0x11, !P0 ;  /* 0x000000110000780c */ /* 0x000fc600047a1670 */
[----:B------:R0:W-:Y:S01]  /*21290*/  @!P3 STG.E.U8 desc[UR14][R30.64+0x10], R7 ;  /* 0x000010071e00b986 */ /* 0x0001e2000c10110e */
[----:B------:R-:W-:-:S03]  /*212a0*/  ISETP.LT.OR P3, PT, R0, 0x19, !P1 ;  /* 0x000000190000780c */ /* 0x000fc60004f61670 */
[----:B------:R1:W-:Y:S01]  /*212b0*/  @!P2 STG.E.U8 desc[UR14][R30.64+0x11], R9 ;  /* 0x000011091e00a986 */ /* 0x0003e2000c10110e */
[----:B------:R-:W-:Y:S02]  /*212c0*/  ISETP.LT.OR P2, PT, R0, 0x1a, !P1 ;  /* 0x0000001a0000780c */ /* 0x000fe40004f41670 */
[----:B0-----:R-:W-:Y:S02]  /*212d0*/  F2FP.SATFINITE.E5M2.F32.PACK_AB_MERGE_C R7, RZ, R2, RZ ;  /* 0x00000002ff07723e */ /* 0x001fe400048060ff */
[----:B-1----:R-:W-:Y:S01]  /*212e0*/  F2FP.SATFINITE.E5M2.F32.PACK_AB_MERGE_C R9, RZ, R3, RZ ;  /* 0x00000003ff09723e */ /* 0x002fe200048060ff */
[----:B------:R-:W-:Y:S02]  /*212f0*/  FMUL R2, R41, UR20 ;  /* 0x0000001429027c20 */ /* 0x000fe40008400000 */
[----:B------:R-:W5:Y:S01]  /*21300*/  LDL.LU R41, [R1+0x2b0] ;  /* 0x0002b00001297983 */ /* 0x000f620000300800 */
[----:B------:R-:W-:-:S03]  /*21310*/  F2FP.SATFINITE.E5M2.F32.PACK_AB_MERGE_C R13, RZ, R4, RZ ;  /* 0x00000004ff0d723e */ /* 0x000fc600048060ff */
[----:B------:R0:W-:Y:S01]  /*21320*/  @!P6 STG.E.U8 desc[UR14][R28.64+0x11], R7 ;  /* 0x000011071c00e986 */ /* 0x0001e2000c10110e */
[----:B------:R-:W-:-:S03]  /*21330*/  FMUL R3, R39, UR20 ;  /* 0x0000001427037c20 */ /* 0x000fc60008400000 */
[----:B------:R-:W5:Y:S01]  /*21340*/  LDL.LU R39, [R1+0x2b4] ;  /* 0x0002b40001277983 */ /* 0x000f620000300800 */
[----:B------:R-:W-:Y:S02]  /*21350*/  ISETP.LT.OR P6, PT, R0, 0x1a, !P0 ;  /* 0x0000001a0000780c */ /* 0x000fe400047c1670 */
[----:B0-----:R-:W-:Y:S01]  /*21360*/  F2FP.SATFINITE.E5M2.F32.PACK_AB_MERGE_C R7, RZ, R2, RZ ;  /* 0x00000002ff07723e */ /* 0x001fe200048060ff */
[----:B------:R-:W-:Y:S04]  /*21370*/  @!P5 STG.E.U8 desc[UR14][R28.64+0x10], R11 ;  /* 0x0000100b1c00d986 */ /* 0x000fe8000c10110e */
[----:B------:R0:W-:Y:S04]  /*21380*/  @!P3 STG.E.U8 desc[UR14][R30.64+0x18], R9 ;  /* 0x000018091e00b986 */ /* 0x0001e8000c10110e */
[----:B------:R1:W-:Y:S01]  /*21390*/  @!P2 STG.E.U8 desc[UR14][R30.64+0x19], R13 ;  /* 0x0000190d1e00a986 */ /* 0x0003e2000c10110e */
[----:B0-----:R-:W-:-:S03]  /*213a0*/  F2FP.SATFINITE.E5M2.F32.PACK_AB_MERGE_C R9, RZ, R3, RZ ;  /* 0x00000003ff09723e */ /* 0x001fc600048060ff */
[----:B------:R0:W-:Y:S01]  /*213b0*/  @!P6 STG.E.U8 desc[UR14][R28.64+0x19], R7 ;  /* 0x000019071c00e986 */ /* 0x0001e2000c10110e */
[----:B----4-:R-:W-:-:S03]  /*213c0*/  FMUL R4, R38, UR20 ;  /* 0x0000001426047c20 */ /* 0x010fc60008400000 */
[----:B------:R-:W4:Y:S02]  /*213d0*/  LDL.LU R38, [R1+0x2b8] ;  /* 0x0002b80001267983 */ /* 0x000f240000300800 */
[----:B------:R-:W-:Y:S01]  /*213e0*/  F2FP.SATFINITE.E5M2.F32.PACK_AB_MERGE_C R11, RZ, R4, RZ ;  /* 0x00000004ff0b723e */ /* 0x000fe200048060ff */
[----:B------:R-:W-:Y:S02]  /*213f0*/  FMUL R2, R37, UR20 ;  /* 0x0000001425027c20 */ /* 0x000fe40008400000 */
[----:B------:R-:W4:Y:S03]  /*21400*/  LDL.LU R37, [R1+0x2bc] ;  /* 0x0002bc0001257983 */ /* 0x000f260000300800 */
[----:B-1----:R-:W-:Y:S01]  /*21410*/  F2FP.SATFINITE.E5M2.F32.PACK_AB_MERGE_C R13, RZ, R2, RZ ;  /* 0x00000002ff0d723e */ /* 0x002fe200048060ff */
[----:B--2---:R-:W-:Y:S02]  /*21420*/  FMUL R3, R36, UR20 ;  /* 0x0000001424037c20 */ /* 0x004fe40008400000 */
[----:B------:R-:W2:Y:S01]  /*21430*/  LDL.LU R36, [R1+0x2c0] ;  /* 0x0002c00001247983 */ /* 0x000ea20000300800 */
[----:B---3--:R-:W-:-:S03]  /*21440*/  FMUL R2, R35, UR20 ;  /* 0x0000001423027c20 */ /* 0x008fc60008400000 */
[----:B------:R-:W3:Y:S02]  /*21450*/  LDL.LU R35, [R1+0x2c4] ;  /* 0x0002c40001237983 */ /* 0x000ee40000300800 */
[----:B0-----:R-:W-:Y:S01]  /*21460*/  F2FP.SATFINITE.E5M2.F32.PACK_AB_MERGE_C R7, RZ, R2, RZ ;  /* 0x00000002ff07723e */ /* 0x001fe200048060ff */
[----:B-----5:R-:W-:Y:S02]  /*21470*/  FMUL R4, R33, UR20 ;  /* 0x0000001421047c20 */ /* 0x020fe40008400000 */
[----:B------:R-:W5:Y:S01]  /*21480*/  LDL.LU R33, [R1+0x2c8] ;  /* 0x0002c80001217983 */ /* 0x000f620000300800 */
[----:B------:R-:W-:-:S03]  /*21490*/  FMUL R2, R32, UR20 ;  /* 0x0000001420027c20 */ /* 0x000fc60008400000 */
[----:B------:R-:W5:Y:S01]  /*214a0*/  LDL.LU R32, [R1+0x2cc] ;  /* 0x0002cc0001207983 */ /* 0x000f620000300800 */
[C---:B------:R-:W-:Y:S02]  /*214b0*/  ISETP.LT.OR P5, PT, R0.reuse, 0x19, !P0 ;  /* 0x000000190000780c */ /* 0x040fe400047a1670 */
[C---:B------:R-:W-:Y:S02]  /*214c0*/  ISETP.LT.OR P3, PT, R0.reuse, 0x21, !P1 ;  /* 0x000000210000780c */ /* 0x040fe40004f61670 */
[C---:B------:R-:W-:Y:S02]  /*214d0*/  ISETP.LT.OR P2, PT, R0.reuse, 0x22, !P1 ;  /* 0x000000220000780c */ /* 0x040fe40004f41670 */
[----:B------:R-:W-:Y:S02]  /*214e0*/  F2FP.SATFINITE.E5M2.F32.PACK_AB_MERGE_C R5, RZ, R5, RZ ;  /* 0x00000005ff05723e */ /* 0x000fe400048060ff */
[----:B------:R-:W-:-:S05]  /*214f0*/  ISETP.LT.OR P6, PT, R0, 0x22, !P0 ;  /* 0x000000220000780c */ /* 0x000fca00047c1670 */
[----:B------:R0:W-:Y:S01]  /*21500*/  @!P5 STG.E.U8 desc[UR14][R28.64+0x18], R5 ;  /* 0x000018051c00d986 */ /* 0x0001e2000c10110e */
[----:B------:R-:W-:-:S03]  /*21510*/  ISETP.LT.OR P5, PT, R0, 0x21, !P0 ;  /* 0x000000210000780c */ /* 0x000fc600047a1670 */
[----:B------:R-:W-:Y:S01]  /*21520*/  @!P3 STG.E.U8 desc[UR14][R30.64+0x20], R9 ;  /* 0x000020091e00b986 */ /* 0x000fe2000c10110e */
        /* <DEDUP_REMOVED lines=8> */
[----:B------:R-:W-:Y:S01]  /*215b0*/  @!P6 STG.E.U8 desc[UR14][R28.64+0x21], R5 ;  /* 0x000021051c00e986 */ /* 0x000fe2000c10110e */
[----:B------:R-:W-:-:S03]  /*215c0*/  FMUL R3, R39, UR20 ;  /* 0x0000001427037c20 */ /* 0x000fc60008400000 */
[----:B------:R-:W5:Y:S01]  /*215d0*/  LDL.LU R39, [R1+0x2d4] ;  /* 0x0002d40001277983 */ /* 0x000f620000300800 */
[----:B------:R-:W-:-:S03]  /*215e0*/  ISETP.LT.OR P6, PT, R0, 0x2a, !P0 ;  /* 0x0000002a0000780c */ /* 0x000fc600047c1670 */
[----:B------:R-:W-:Y:S04]  /*215f0*/  @!P5 STG.E.U8 desc[UR14][R28.64+0x20], R13 ;  /* 0x0000200d1c00d986 */ /* 0x000fe8000c10110e */
[----:B------:R0:W-:Y:S04]  /*21600*/  @!P3 STG.E.U8 desc[UR14][R30.64+0x28], R7 ;  /* 0x000028071e00b986 */ /* 0x0001e8000c10110e */
[----:B------:R1:W-:Y:S01]  /*21610*/  @!P2 STG.E.U8 desc[UR14][R30.64+0x29], R9 ;  /* 0x000029091e00a986 */ /* 0x0003e2000c10110e */
[----:B0-----:R-:W-:Y:S02]  /*21620*/  F2FP.SATFINITE.E5M2.F32.PACK_AB_MERGE_C R7, RZ, R2, RZ ;  /* 0x00000002ff07723e */ /* 0x001fe400048060ff */
[----:B-1----:R-:W-:-:S03]  /*21630*/  F2FP.SATFINITE.E5M2.F32.PACK_AB_MERGE_C R9, RZ, R3, RZ ;  /* 0x00000003ff09723e */ /* 0x002fc600048060ff */
[----:B------:R0:W-:Y:S01]  /*21640*/  @!P6 STG.E.U8 desc[UR14][R28.64+0x29], R7 ;  /* 0x000029071c00e986 */ /* 0x0001e2000c10110e */
[----:B----4-:R-:W-:-:S03]  /*21650*/  FMUL R4, R38, UR20 ;  /* 0x0000001426047c20 */ /* 0x010fc60008400000 */
[----:B------:R-:W4:Y:S02]  /*21660*/  LDL.LU R38, [R1+0x2d8] ;  /* 0x0002d80001267983 */ /* 0x000f240000300800 */
[----:B------:R-:W-:Y:S01]  /*21670*/  F2FP.SATFINITE.E5M2.F32.PACK_AB_MERGE_C R13, RZ, R4, RZ ;  /* 0x00000004ff0d723e */ /* 0x000fe200048060ff */
        /* <DEDUP_REMOVED lines=21> */
[----:B------:R-:W-:Y:S02]  /*217d0*/  F2FP.SATFINITE.E5M2.F32.PACK_AB_MERGE_C R5, RZ, R5, RZ ;  /* 0x00000005ff05723e */ /* 0x000fe400048060ff */
        /* <DEDUP_REMOVED lines=204> */
[----:B------:R-:W-:Y:S01]  /*224a0*/  F2FP.SATFINITE.E5M2.F32.PACK_AB_MERGE_C R9, RZ, R4, RZ ;  /* 0x00000004ff09723e */ /* 0x000fe200048060ff */
[----:B------:R-:W-:-:S02]  /*224b0*/  FMUL R3, R39, UR20 ;  /* 0x0000001427037c20 */ /* 0x000fc40008400000 */
[----:B------:R-:W5:Y:S04]  /*224c0*/  LDL.LU R39, [R1+0x394] ;  /* 0x0003940001277983 */ /* 0x000f680000300800 */
[----:B------:R-:W-:Y:S04]  /*224d0*/  @!P6 STG.E.U8 desc[UR14][R28.64+0x81], R5 ;  /* 0x000081051c00e986 */ /* 0x000fe8000c10110e */
[----:B------:R-:W-:Y:S04]  /*224e0*/  @!P5 STG.E.U8 desc[UR14][R28.64+0x80], R13 ;  /* 0x0000800d1c00d986 */ /* 0x000fe8000c10110e */
[----:B------:R0:W-:Y:S04]  /*224f0*/  @!P3 STG.E.U8 desc[UR14][R30.64+0x88], R7 ;  /* 0x000088071e00b986 */ /* 0x0001e8000c10110e */
[----:B------:R1:W-:Y:S01]  /*22500*/  @!P2 STG.E.U8 desc[UR14][R30.64+0x89], R9 ;  /* 0x000089091e00a986 */ /* 0x0003e2000c10110e */
[----:B0-----:R-:W-:-:S02]  /*22510*/  F2FP.SATFINITE.E5M2.F32.PACK_AB_MERGE_C R7, RZ, R2, RZ ;  /* 0x00000002ff07723e */ /* 0x001fc400048060ff */
[----:B-1----:R-:W-:Y:S01]  /*22520*/  F2FP.SATFINITE.E5M2.F32.PACK_AB_MERGE_C R9, RZ, R3, RZ ;  /* 0x00000003ff09723e */ /* 0x002fe200048060ff */
[----:B----4-:R-:W-:Y:S02]  /*22530*/  FMUL R4, R38, UR20 ;  /* 0x0000001426047c20 */ /* 0x010fe40008400000 */
[----:B------:R-:W4:Y:S03]  /*22540*/  LDL.LU R38, [R1+0x398] ;  /* 0x0003980001267983 */ /* 0x000f260000300800 */
[----:B------:R-:W-:Y:S01]  /*22550*/  F2FP.SATFINITE.E5M2.F32.PACK_AB_MERGE_C R13, RZ, R4, RZ ;  /* 0x00000004ff0d723e */ /* 0x000fe200048060ff */
[----:B------:R-:W-:Y:S02]  /*22560*/  FMUL R5, R37, UR20 ;  /* 0x0000001425057c20 */ /* 0x000fe40008400000 */
[----:B------:R-:W4:Y:S01]  /*22570*/  LDL.LU R37, [R1+0x39c] ;  /* 0x00039c0001257983 */ /* 0x000f220000300800 */
[----:B--2---:R-:W-:-:S03]  /*22580*/  FMUL R2, R36, UR20 ;  /* 0x0000001424027c20 */ /* 0x004fc60008400000 */
[----:B------:R-:W2:Y:S01]  /*22590*/  LDL.LU R36, [R1+0x3a0] ;  /* 0x0003a00001247983 */ /* 0x000ea20000300800 */
[----:B---3--:R-:W-:-:S03]  /*225a0*/  FMUL R3, R35, UR20 ;  /* 0x0000001423037c20 */ /* 0x008fc60008400000 */
[----:B------:R-:W3:Y:S01]  /*225b0*/  LDL.LU R35, [R1+0x3a4] ;  /* 0x0003a40001237983 */ /* 0x000ee20000300800 */
[----:B------:R-:W-:Y:S01]  /*225c0*/  F2FP.SATFINITE.E5M2.F32.PACK_AB_MERGE_C R15, RZ, R5, RZ ;  /* 0x00000005ff0f723e */ /* 0x000fe200048060ff */
        /* <DEDUP_REMOVED lines=10> */
[----:B------:R-:W-:Y:S01]  /*22670*/  @!P5 STG.E.U8 desc[UR14][R28.64+0x88], R11 ;  /* 0x0000880b1c00d986 */ /* 0x000fe2000c10110e */
[----:B------:R-:W-:-:S03]  /*22680*/  ISETP.LT.OR P5, PT, R0, 0x91, !P0 ;  /* 0x000000910000780c */ /* 0x000fc600047a1670 */
[----:B------:R1:W-:Y:S01]  /*22690*/  @!P3 STG.E.U8 desc[UR14][R30.64+0x90], R9 ;  /* 0x000090091e00b986 */ /* 0x0003e2000c10110e */
[C---:B------:R-:W-:Y:S02]  /*226a0*/  ISETP.LT.OR P3, PT, R0.reuse, 0x99, !P1 ;  /* 0x000000990000780c */ /* 0x040fe40004f61670 */
[----:B0-----:R-:W-:Y:S01]  /*226b0*/  F2FP.SATFINITE.E5M2.F32.PACK_AB_MERGE_C R7, RZ, R2, RZ ;  /* 0x00000002ff07723e */ /* 0x001fe200048060ff */
[----:B------:R-:W-:Y:S01]  /*226c0*/  @!P2 STG.E.U8 desc[UR14][R30.64+0x91], R13 ;  /* 0x0000910d1e00a986 */ /* 0x000fe2000c10110e */
[----:B------:R-:W-:Y:S02]  /*226d0*/  ISETP.LT.OR P2, PT, R0, 0x9a, !P1 ;  /* 0x0000009a0000780c */ /* 0x000fe40004f41670 */
        /* <DEDUP_REMOVED lines=86> */
[----:B------:R-:W-:Y:S01]  /*22c40*/  FMUL R2, R39, UR20 ;  /* 0x0000001427027c20 */ /* 0x000fe20008400000 */
[----:B------:R-:W-:Y:S02]  /*22c50*/  ISETP.LT.OR P6, PT, R0, 0xba, !P0 ;  /* 0x000000ba0000780c */ /* 0x000fe400047c1670 */
[----:B------:R-:W5:Y:S02]  /*22c60*/  LDL.LU R39, [R1+0x3f4] ;  /* 0x0003f40001277983 */ /* 0x000f640000300800 */
[----:B0-----:R-:W-:Y:S02]  /*22c70*/  F2FP.SATFINITE.E5M2.F32.PACK_AB_MERGE_C R7, RZ, R2, RZ ;  /* 0x00000002ff07723e */ /* 0x001fe400048060ff */
        /* <DEDUP_REMOVED lines=28> */
[C---:B------:R-:W-:Y:S02]  /*22e40*/  ISETP.LT.OR P2, PT, R0.reuse, 0xca, !P1 ;  /* 0x000000ca0000780c */ /* 0x040fe40004f41670 */
[----:B0-----:R-:W-:Y:S02]  /*22e50*/  F2FP.SATFINITE.E5M2.F32.PACK_AB_MERGE_C R7, RZ, R2, RZ ;  /* 0x00000002ff07723e */ /* 0x001fe400048060ff */
[----:B-1----:R-:W-:Y:S01]  /*22e60*/  F2FP.SATFINITE.E5M2.F32.PACK_AB_MERGE_C R9, RZ, R3, RZ ;  /* 0x00000003ff09723e */ /* 0x002fe200048060ff */
[----:B------:R-:W-:Y:S02]  /*22e70*/  FMUL R2, R41, UR20 ;  /* 0x0000001429027c20 */ /* 0x000fe40008400000 */
[----:B------:R0:W-:Y:S01]  /*22e80*/  @!P6 STG.E.U8 desc[UR14][R28.64+0xc1], R7 ;  /* 0x0000c1071c00e986 */ /* 0x0001e2000c10110e */
[----:B------:R-:W-:-:S03]  /*22e90*/  ISETP.LT.OR P6, PT, R0, 0xca, !P0 ;  /* 0x000000ca0000780c */ /* 0x000fc600047c1670 */
[----:B------:R-:W5:Y:S01]  /*22ea0*/  LDL.LU R41, [R1+0x410] ;  /* 0x0004100001297983 */ /* 0x000f620000300800 */
[----:B------:R-:W-:Y:S01]  /*22eb0*/  F2FP.SATFINITE.E5M2.F32.PACK_AB_MERGE_C R13, RZ, R4, RZ ;  /* 0x00000004ff0d723e */ /* 0x000fe200048060ff */
[----:B------:R-:W-:Y:S02]  /*22ec0*/  FMUL R3, R39, UR20 ;  /* 0x0000001427037c20 */ /* 0x000fe40008400000 */
[----:B------:R-:W5:Y:S01]  /*22ed0*/  LDL.LU R39, [R1+0x414] ;  /* 0x0004140001277983 */ /* 0x000f620000300800 */
[----:B0-----:R-:W-:-:S03]  /*22ee0*/  F2FP.SATFINITE.E5M2.F32.PACK_AB_MERGE_C R7, RZ, R2, RZ ;  /* 0x00000002ff07723e */ /* 0x001fc600048060ff */
        /* <DEDUP_REMOVED lines=21> */
[C---:B------:R-:W-:Y:S01]  /*23040*/  ISETP.LT.OR P3, PT, R0.reuse, 0xd1, !P1 ;  /* 0x000000d10000780c */ /* 0x040fe20004f61670 */
[----:B------:R-:W5:Y:S01]  /*23050*/  LDL.LU R42, [R1+0x430] ;  /* 0x00043000012a7983 */ /* 0x000f620000300800 */
[C---:B------:R-:W-:Y:S02]  /*23060*/  ISETP.LT.OR P2, PT, R0.reuse, 0xd2, !P1 ;  /* 0x000000d20000780c */ /* 0x040fe40004f41670 */
[----:B------:R-:W-:Y:S02]  /*23070*/  ISETP.LT.OR P6, PT, R0, 0xd2, !P0 ;  /* 0x000000d20000780c */ /* 0x000fe400047c1670 */
[----:B------:R-:W-:-:S05]  /*23080*/  F2FP.SATFINITE.E5M2.F32.PACK_AB_MERGE_C R5, RZ, R5, RZ ;  /* 0x00000005ff05723e */ /* 0x000fca00048060ff */
[----:B------:R0:W-:Y:S01]  /*23090*/  @!P5 STG.E.U8 desc[UR14][R28.64+0xc8], R5 ;  /* 0x0000c8051c00d986 */ /* 0x0001e2000c10110e */
[----:B------:R-:W-:-:S03]  /*230a0*/  ISETP.LT.OR P5, PT, R0, 0xd1, !P0 ;  /* 0x000000d10000780c */ /* 0x000fc600047a1670 */
[----:B------:R-:W-:Y:S01]  /*230b0*/  @!P3 STG.E.U8 desc[UR14][R30.64+0xd0], R9 ;  /* 0x0000d0091e00b986 */ /* 0x000fe2000c10110e */
[----:B------:R-:W-:-:S03]  /*230c0*/  ISETP.LT.OR P3, PT, R0, 0xd9, !P1 ;  /* 0x000000d90000780c */ /* 0x000fc60004f61670 */
[----:B------:R1:W-:Y:S01]  /*230d0*/  @!P2 STG.E.U8 desc[UR14][R30.64+0xd1], R11 ;  /* 0x0000d10b1e00a986 */ /* 0x0003e2000c10110e */
[----:B0-----:R-:W-:Y:S02]  /*230e0*/  F2FP.SATFINITE.E5M2.F32.PACK_AB_MERGE_C R5, RZ, R3, RZ ;  /* 0x00000003ff05723e */ /* 0x001fe400048060ff */
[----:B------:R-:W-:-:S03]  /*230f0*/  ISETP.LT.OR P2, PT, R0, 0xda, !P1 ;  /* 0x000000da0000780c */ /* 0x000fc60004f41670 */
[----:B------:R-:W-:Y:S01]  /*23100*/  @!P6 STG.E.U8 desc[UR14][R28.64+0xd1], R5 ;  /* 0x0000d1051c00e986 */ /* 0x000fe2000c10110e */
[----:B-1----:R-:W-:Y:S02]  /*23110*/  F2FP.SATFINITE.E5M2.F32.PACK_AB_MERGE_C R11, RZ, R2, RZ ;  /* 0x00000002ff0b723e */ /* 0x002fe400048060ff */
[----:B------:R-:W-:Y:S01]  /*23120*/  ISETP.LT.OR P6, PT, R0, 0xda, !P0 ;  /* 0x000000da0000780c */ /* 0x000fe200047c1670 */
[----:B------:R-:W-:Y:S02]  /*23130*/  FMUL R2, R41, UR20 ;  /* 0x0000001429027c20 */ /* 0x000fe40008400000 */
[----:B------:R-:W5:Y:S01]  /*23140*/  LDL.LU R41, [R1+0x434] ;  /* 0x0004340001297983 */ /* 0x000f620000300800 */
[----:B------:R-:W-:-:S03]  /*23150*/  FMUL R3, R39, UR20 ;  /* 0x0000001427037c20 */ /* 0x000fc60008400000 */
[----:B------:R-:W5:Y:S01]  /*23160*/  LDL.LU R39, [R1+0x438] ;  /* 0x0004380001277983 */ /* 0x000f620000300800 */
[----:B------:R-:W-:-:S03]  /*23170*/  F2FP.SATFINITE.E5M2.F32.PACK_AB_MERGE_C R9, RZ, R4, RZ ;  /* 0x00000004ff09723e */ /* 0x000fc600048060ff */
        /* <DEDUP_REMOVED lines=12> */
[----:B------:R-:W2:Y:S02]  /*23240*/  LDL.LU R36, [R1+0x444] ;  /* 0x0004440001247983 */ /* 0x000ea40000300800 */
[----:B0-----:R-:W-:Y:S01]  /*23250*/  F2FP.SATFINITE.E5M2.F32.PACK_AB_MERGE_C R7, RZ, R2, RZ ;  /* 0x00000002ff07723e */ /* 0x001fe200048060ff */
[----:B---3--:R-:W-:Y:S02]  /*23260*/  FMUL R3, R35, UR20 ;  /* 0x0000001423037c20 */ /* 0x008fe40008400000 */
[----:B------:R-:W3:Y:S01]  /*23270*/  LDL.LU R35, [R1+0x448] ;  /* 0x0004480001237983 */ /* 0x000ee20000300800 */
[----:B-----5:R-:W-:-:S03]  /*23280*/  FMUL R4, R33, UR20 ;  /* 0x0000001421047c20 */ /* 0x020fc60008400000 */
        /* <DEDUP_REMOVED lines=13> */
[----:B------:R-:W-:Y:S02]  /*23360*/  F2FP.SATFINITE.E5M2.F32.PACK_AB_MERGE_C R5, RZ, R5, RZ ;  /* 0x00000005ff05723e */ /* 0x000fe400048060ff */
[----:B0-----:R-:W-:Y:S01]  /*23370*/  F2FP.SATFINITE.E5M2.F32.PACK_AB_MERGE_C R11, RZ, R4, RZ ;  /* 0x00000004ff0b723e */ /* 0x001fe200048060ff */
[----:B------:R0:W-:Y:S01]  /*23380*/  @!P6 STG.E.U8 desc[UR14][R28.64+0xe1], R7 ;  /* 0x0000e1071c00e986 */ /* 0x0001e2000c10110e */
[C---:B------:R-:W-:Y:S02]  /*23390*/  ISETP.LT.OR P6, PT, R0.reuse, 0xea, !P0 ;  /* 0x000000ea0000780c */ /* 0x040fe400047c1670 */
[----:B-1----:R-:W-:Y:S01]  /*233a0*/  F2FP.SATFINITE.E5M2.F32.PACK_AB_MERGE_C R9, RZ, R3, RZ ;  /* 0x00000003ff09723e */ /* 0x002fe200048060ff */
[----:B------:R1:W-:Y:S01]  /*233b0*/  @!P5 STG.E.U8 desc[UR14][R28.64+0xe0], R5 ;  /* 0x0000e0051c00d986 */ /* 0x0003e2000c10110e */
[----:B------:R-:W-:-:S03]  /*233c0*/  ISETP.LT.OR P5, PT, R0, 0xe9, !P0 ;  /* 0x000000e90000780c */ /* 0x000fc600047a1670 */
[----:B------:R-:W-:Y:S01]  /*233d0*/  @!P2 STG.E.U8 desc[UR14][R30.64+0xe9], R11 ;  /* 0x0000e90b1e00a986 */ /* 0x000fe2000c10110e */
[----:B------:R-:W-:Y:S01]  /*233e0*/  ISETP.LT.OR P2, PT, R0, 0xf2, !P1 ;  /* 0x000000f20000780c */ /* 0x000fe20004f41670 */
[----:B------:R-:W-:Y:S02]  /*233f0*/  FMUL R3, R42, UR20 ;  /* 0x000000142a037c20 */ /* 0x000fe40008400000 */
[----:B------:R4:W-:Y:S01]  /*23400*/  @!P3 STG.E.U8 desc[UR14][R30.64+0xe8], R9 ;  /* 0x0000e8091e00b986 */ /* 0x0009e2000c10110e */
[----:B------:R-:W-:Y:S01]  /*23410*/  ISETP.LT.OR P3, PT, R0, 0xf1, !P1 ;  /* 0x000000f10000780c */ /* 0x000fe20004f61670 */
[----:B------:R-:W-:Y:S01]  /*23420*/  FMUL R4, R39, UR20 ;  /* 0x0000001427047c20 */ /* 0x000fe20008400000 */
[----:B------:R-:W-:Y:S01]  /*23430*/  F2FP.SATFINITE.E5M2.F32.PACK_AB_MERGE_C R13, RZ, R2, RZ ;  /* 0x00000002ff0d723e */ /* 0x000fe200048060ff */
[----:B------:R-:W-:Y:S01]  /*23440*/  FMUL R2, R41, UR20 ;  /* 0x0000001429027c20 */ /* 0x000fe20008400000 */
[----:B------:R-:W-:Y:S02]  /*23450*/  F2FP.SATFINITE.E5M2.F32.PACK_AB_MERGE_C R3, RZ, R3, RZ ;  /* 0x00000003ff03723e */ /* 0x000fe400048060ff */
[----:B0-----:R-:W-:-:S02]  /*23460*/  F2FP.SATFINITE.E5M2.F32.PACK_AB_MERGE_C R7, RZ, R4, RZ ;  /* 0x00000004ff07723e */ /* 0x001fc400048060ff */
[----:B-1----:R-:W-:Y:S01]  /*23470*/  F2FP.SATFINITE.E5M2.F32.PACK_AB_MERGE_C R5, RZ, R2, RZ ;  /* 0x00000002ff05723e */ /* 0x002fe200048060ff */
[----:B------:R-:W-:Y:S01]  /*23480*/  @!P5 STG.E.U8 desc[UR14][R28.64+0xe8], R13 ;  /* 0x0000e80d1c00d986 */ /* 0x000fe2000c10110e */
[----:B------:R-:W-:-:S03]  /*23490*/  ISETP.LT.OR P5, PT, R0, 0xf1, !P0 ;  /* 0x000000f10000780c */ /* 0x000fc600047a1670 */
[----:B------:R-:W-:Y:S01]  /*234a0*/  @!P6 STG.E.U8 desc[UR14][R28.64+0xe9], R3 ;  /* 0x0000e9031c00e986 */ /* 0x000fe2000c10110e */
[----:B------:R-:W-:-:S03]  /*234b0*/  ISETP.LT.OR P6, PT, R0, 0xf2, !P0 ;  /* 0x000000f20000780c */ /* 0x000fc600047c1670 */
[----:B------:R0:W-:Y:S01]  /*234c0*/  @!P2 STG.E.U8 desc[UR14][R30.64+0xf1], R7 ;  /* 0x0000f1071e00a986 */ /* 0x0001e2000c10110e */
[C---:B------:R-:W-:Y:S02]  /*234d0*/  ISETP.LT.OR P2, PT, R0.reuse, 0xf9, !P1 ;  /* 0x000000f90000780c */ /* 0x040fe40004f41670 */
[C---:B------:R-:W-:Y:S01]  /*234e0*/  ISETP.LT.OR P1, PT, R0.reuse, 0xfa, !P1 ;  /* 0x000000fa0000780c */ /* 0x040fe20004f21670 */
[----:B------:R1:W-:Y:S01]  /*234f0*/  @!P3 STG.E.U8 desc[UR14][R30.64+0xf0], R5 ;  /* 0x0000f0051e00b986 */ /* 0x0003e2000c10110e */
[C---:B------:R-:W-:Y:S02]  /*23500*/  ISETP.LT.OR P3, PT, R0.reuse, 0xf9, !P0 ;  /* 0x000000f90000780c */ /* 0x040fe40004761670 */
[----:B------:R-:W-:Y:S01]  /*23510*/  ISETP.LT.OR P0, PT, R0, 0xfa, !P0 ;  /* 0x000000fa0000780c */ /* 0x000fe20004701670 */
[----:B----4-:R-:W-:-:S05]  /*23520*/  FMUL R2, R38, UR20 ;  /* 0x0000001426027c20 */ /* 0x010fca0008400000 */
[----:B------:R-:W-:-:S05]  /*23530*/  F2FP.SATFINITE.E5M2.F32.PACK_AB_MERGE_C R9, RZ, R2, RZ ;  /* 0x00000002ff09723e */ /* 0x000fca00048060ff */
[----:B------:R4:W-:Y:S01]  /*23540*/  @!P5 STG.E.U8 desc[UR14][R28.64+0xf0], R9 ;  /* 0x0000f0091c00d986 */ /* 0x0009e2000c10110e */
[----:B------:R-:W-:Y:S01]  /*23550*/  FMUL R0, R37, UR20 ;  /* 0x0000001425007c20 */ /* 0x000fe20008400000 */
[----:B--2---:R-:W-:-:S04]  /*23560*/  FMUL R2, R36, UR20 ;  /* 0x0000001424027c20 */ /* 0x004fc80008400000 */
[----:B0-----:R-:W-:Y:S01]  /*23570*/  F2FP.SATFINITE.E5M2.F32.PACK_AB_MERGE_C R7, RZ, R0, RZ ;  /* 0x00000000ff07723e */ /* 0x001fe200048060ff */
[----:B---3--:R-:W-:Y:S01]  /*23580*/  FMUL R3, R35, UR20 ;  /* 0x0000001423037c20 */ /* 0x008fe20008400000 */
[----:B------:R-:W-:-:S04]  /*23590*/  F2FP.SATFINITE.E5M2.F32.PACK_AB_MERGE_C R11, RZ, R2, RZ ;  /* 0x00000002ff0b723e */ /* 0x000fc800048060ff */
[----:B------:R-:W-:Y:S01]  /*235a0*/  F2FP.SATFINITE.E5M2.F32.PACK_AB_MERGE_C R3, RZ, R3, RZ ;  /* 0x00000003ff03723e */ /* 0x000fe200048060ff */
[----:B------:R4:W-:Y:S04]  /*235b0*/  @!P6 STG.E.U8 desc[UR14][R28.64+0xf1], R7 ;  /* 0x0000f1071c00e986 */ /* 0x0009e8000c10110e */
[----:B------:R4:W-:Y:S04]  /*235c0*/  @!P2 STG.E.U8 desc[UR14][R30.64+0xf8], R11 ;  /* 0x0000f80b1e00a986 */ /* 0x0009e8000c10110e */
[----:B------:R4:W-:Y:S01]  /*235d0*/  @!P1 STG.E.U8 desc[UR14][R30.64+0xf9], R3 ;  /* 0x0000f9031e009986 */ /* 0x0009e2000c10110e */
[----:B-----5:R-:W-:Y:S01]  /*235e0*/  FMUL R4, R33, UR20 ;  /* 0x0000001421047c20 */ /* 0x020fe20008400000 */
[----:B-1----:R-:W-:-:S04]  /*235f0*/  FMUL R5, R32, UR20 ;  /* 0x0000001420057c20 */ /* 0x002fc80008400000 */
[----:B------:R-:W-:Y:S02]  /*23600*/  F2FP.SATFINITE.E5M2.F32.PACK_AB_MERGE_C R13, RZ, R4, RZ ;  /* 0x00000004ff0d723e */ /* 0x000fe400048060ff */
[----:B------:R-:W-:-:S03]  /*23610*/  F2FP.SATFINITE.E5M2.F32.PACK_AB_MERGE_C R5, RZ, R5, RZ ;  /* 0x00000005ff05723e */ /* 0x000fc600048060ff */
[----:B------:R4:W-:Y:S04]  /*23620*/  @!P3 STG.E.U8 desc[UR14][R28.64+0xf8], R13 ;  /* 0x0000f80d1c00b986 */ /* 0x0009e8000c10110e */
[----:B------:R4:W-:Y:S02]  /*23630*/  @!P0 STG.E.U8 desc[UR14][R28.64+0xf9], R5 ;  /* 0x0000f9051c008986 */ /* 0x0009e4000c10110e */
.L_x_551:
[----:B------:R-:W-:Y:S05]  /*23640*/  BSYNC B0 ;  /* 0x0000000000007941 */ /* 0x000fea0003800000 */
.L_x_37:
[----:B--2-4-:R-:W2:Y:S04]  /*23650*/  LDL.LU R3, [R1+0x45c] ;  /* 0x00045c0001037983 */ /* 0x014ea80000300800 */
[----:B------:R-:W2:Y:S01]  /*23660*/  LDL.LU R2, [R1+0x460] ;  /* 0x0004600001027983 */ /* 0x000ea20000300800 */
[----:B------:R-:W-:Y:S01]  /*23670*/  ULDC UR6, c[0x0][0xc] ;  /* 0x0000030000067ab9 */ /* 0x000fe20000000800 */
[----:B------:R-:W-:Y:S01]  /*23680*/  ULDC UR7, c[0x0][0x10] ;  /* 0x0000040000077ab9 */ /* 0x000fe20000000800 */
[----:B---3--:R-:W2:Y:S01]  /*23690*/  LDC R5, c[0x0][0x14] ;  /* 0x00000500ff057b82 */ /* 0x008ea20000000800 */
[----:B------:R-:W-:Y:S01]  /*236a0*/  UIMAD.WIDE.U32 UR6, UR6, UR7, URZ ;  /* 0x00000007060672a5 */ /* 0x000fe2000f8e003f */
[----:B-----5:R-:W-:Y:S01]  /*236b0*/  PRMT R0, RZ, 0x7610, R0 ;  /* 0x00007610ff007816 */ /* 0x020fe20000000000 */
[----:B------:R-:W-:-:S04]  /*236c0*/  UMOV UR10, 0xffffffff ;  /* 0xffffffff000a7882 */ /* 0x000fc80000000000 */
[----:B--2---:R-:W-:-:S04]  /*236d0*/  IMAD.WIDE.U32 R2, R5, UR6, R2 ;  /* 0x0000000605027c25 */ /* 0x004fc8000f8e0002 */
[----:B------:R-:W-:Y:S01]  /*236e0*/  IMAD R5, R5, UR7, RZ ;  /* 0x0000000705057c24 */ /* 0x000fe2000f8e02ff */
[----:B------:R-:W-:Y:S01]  /*236f0*/  ULDC.64 UR6, c[0x0][0x650] ;  /* 0x0001940000067ab9 */ /* 0x000fe20000000a00 */
[----:B------:R-:W-:Y:S01]  /*23700*/  IMAD.MOV.U32 R11, RZ, RZ, R2 ;  /* 0x000000ffff0b7224 */ /* 0x000fe200078e0002 */
[----:B------:R-:W-:Y:S01]  /*23710*/  ISETP.GE.U32.AND P0, PT, R2, UR6, PT ;  /* 0x0000000602007c0c */ /* 0x000fe2000bf06070 */
[----:B------:R-:W-:Y:S02]  /*23720*/  IMAD.IADD R13, R3, 0x1, R5 ;  /* 0x00000001030d7824 */ /* 0x000fe400078e0205 */
[----:B------:R-:W-:-:S03]  /*23730*/  IMAD.MOV.U32 R2, RZ, RZ, -0x1 ;  /* 0xffffffffff027424 */ /* 0x000fc600078e00ff */
[----:B------:R2:W-:Y:S01]  /*23740*/  STL [R1+0x45c], R13 ;  /* 0x00045c0d01007387 */ /* 0x0005e20000100800 */
[----:B------:R-:W-:-:S03]  /*23750*/  ISETP.GE.U32.AND.EX P0, PT, R13, UR7, PT, P0 ;  /* 0x000000070d007c0c */ /* 0x000fc6000bf06100 */
[----:B------:R2:W-:Y:S04]  /*23760*/  STL [R1+0x460], R11 ;  /* 0x0004600b01007387 */ /* 0x0005e80000100800 */
[----:B------:R2:W-:Y:S06]  /*23770*/  STL [R1+0x464], R2 ;  /* 0x0004640201007387 */ /* 0x0005ec0000100800 */
[----:B------:R-:W-:Y:S05]  /*23780*/  @P0 BRA `(.L_x_552) ;  /* 0x0000000400740947 */ /* 0x000fea0003800000 */
[----:B------:R-:W3:Y:S01]  /*23790*/  S2R R8, SR_CTAID.X ;  /* 0x0000000000087919 */ /* 0x000ee20000002500 */
[----:B------:R-:W-:Y:S01]  /*237a0*/  ULDC.64 UR18, c[0x0][0x628] ;  /* 0x00018a0000127ab9 */ /* 0x000fe20000000a00 */
[----:B------:R-:W4:Y:S01]  /*237b0*/  LDC R9, c[0x0][0x144] ;  /* 0x00005100ff097b82 */ /* 0x000f220000000800 */
[----:B------:R-:W-:Y:S01]  /*237c0*/  ULDC UR6, c[0x0][0x150] ;  /* 0x0000540000067ab9 */ /* 0x000fe20000000800 */
[----:B------:R-:W1:Y:S01]  /*237d0*/  S2R R12, SR_CTAID.Y ;  /* 0x00000000000c7919 */ /* 0x000e620000002600 */
[----:B------:R-:W-:Y:S01]  /*237e0*/  ISETP.NE.U32.AND P0, PT, RZ, UR18, PT ;  /* 0x00000012ff007c0c */ /* 0x000fe2000bf05070 */
[----:B------:R-:W-:Y:S01]  /*237f0*/  ULDC UR23, c[0x0][0x630] ;  /* 0x00018c0000177ab9 */ /* 0x000fe20000000800 */
[----:B------:R-:W-:Y:S02]  /*23800*/  R2UR UR16, R11 ;  /* 0x000000000b1072ca */ /* 0x000fe400000e0000 */
[----:B------:R-:W-:Y:S01]  /*23810*/  ISETP.NE.AND.EX P0, PT, RZ, UR19, PT, P0 ;  /* 0x00000013ff007c0c */ /* 0x000fe2000bf05300 */
[----:B0-----:R-:W0:Y:S01]  /*23820*/  LDC.64 R6, c[0x0][0x620] ;  /* 0x00018800ff067b82 */ /* 0x001e220000000a00 */
[----:B------:R-:W-:-:S02]  /*23830*/  R2UR UR17, R13 ;  /* 0x000000000d1172ca */ /* 0x000fc400000e0000 */
[----:B---3--:R-:W-:-:S05]  /*23840*/  I2FP.F32.U32 R0, R8 ;  /* 0x0000000800007245 */ /* 0x008fca0000201000 */
[----:B------:R-:W-:-:S06]  /*23850*/  FMUL R0, R0, UR6 ;  /* 0x0000000600007c20 */ /* 0x000fcc0008400000 */
[----:B------:R-:W3:Y:S01]  /*23860*/  F2I.U32.TRUNC.NTZ R0, R0 ;  /* 0x0000000000007305 */ /* 0x000ee2000020f000 */
[----:B-1----:R-:W-:Y:S05]  /*23870*/  @!P0 BRA `(.L_x_553) ;  /* 0x0000000000308947 */ /* 0x002fea0003800000 */
        /* <DEDUP_REMOVED lines=12> */
.L_x_553:
[----:B------:R-:W-:Y:S01]  /*23940*/  USHF.R.U64 UR10, UR16, UR23, UR17 ;  /* 0x00000017100a7299 */ /* 0x000fe20008001211 */
[----:B------:R-:W1:Y:S01]  /*23950*/  LDC.64 R20, c[0x0][0x640] ;  /* 0x00019000ff147b82 */ /* 0x000e620000000a00 */
[----:B------:R-:W-:Y:S01]  /*23960*/  USHF.R.U32.HI UR6, URZ, UR23, UR17 ;  /* 0x000000173f067299 */ /* 0x000fe20008011611 */
[----:B---3--:R-:W-:Y:S02]  /*23970*/  IMAD.MOV R10, RZ, RZ, -R0 ;  /* 0x000000ffff0a7224 */ /* 0x008fe400078e0a00 */
[----:B--2---:R-:W-:Y:S01]  /*23980*/  IMAD.MOV.U32 R2, RZ, RZ, R11 ;  /* 0x000000ffff027224 */ /* 0x004fe200078e000b */
[----:B------:R-:W-:Y:S01]  /*23990*/  IADD3 R5, P0, RZ, -UR10, RZ ;  /* 0x8000000aff057c10 */ /* 0x000fe2000ff1e0ff */
[----:B----4-:R-:W-:Y:S02]  /*239a0*/  IMAD R17, R9, R10, R8 ;  /* 0x0000000a09117224 */ /* 0x010fe400078e0208 */
[----:B------:R-:W2:Y:S02]  /*239b0*/  LDC R4, c[0x0][0x618] ;  /* 0x00018600ff047b82 */ /* 0x000ea40000000800 */
[----:B------:R-:W-:Y:S01]  /*239c0*/  IMAD.X R3, RZ, RZ, ~UR6, P0 ;  /* 0x80000006ff037e24 */ /* 0x000fe200080e06ff */
[----:B------:R-:W-:-:S03]  /*239d0*/  ULDC UR6, c[0x0][0x154] ;  /* 0x0000550000067ab9 */ /* 0x000fc60000000800 */
[-C--:B0-----:R-:W-:Y:S02]  /*239e0*/  IMAD R0, R3, R6.reuse, RZ ;  /* 0x0000000603007224 */ /* 0x081fe400078e02ff */
[----:B------:R-:W0:Y:S01]  /*239f0*/  LDC R14, c[0x0][0x608] ;  /* 0x00018200ff0e7b82 */ /* 0x000e220000000800 */
[----:B------:R-:W-:Y:S02]  /*23a00*/  IMAD.MOV.U32 R3, RZ, RZ, R13 ;  /* 0x000000ffff037224 */ /* 0x000fe400078e000d */
[----:B------:R-:W-:-:S05]  /*23a10*/  IMAD.WIDE.U32 R2, R5, R6, R2 ;  /* 0x0000000605027225 */ /* 0x000fca00078e0002 */
[----:B------:R-:W3:Y:S01]  /*23a20*/  LDC R18, c[0x0][0x658] ;  /* 0x00019600ff127b82 */ /* 0x000ee20000000800 */
[----:B------:R-:W-:Y:S01]  /*23a30*/  IMAD R5, R5, R7, R0 ;  /* 0x0000000705057224 */ /* 0x000fe200078e0200 */
[----:B------:R-:W-:Y:S01]  /*23a40*/  I2FP.F32.U32 R0, R12 ;  /* 0x0000000c00007245 */ /* 0x000fe20000201000 */
[----:B------:R-:W-:Y:S01]  /*23a50*/  IMAD.MOV.U32 R7, RZ, RZ, 0x1 ;  /* 0x00000001ff077424 */ /* 0x000fe200078e00ff */
[----:B-1----:R-:W-:Y:S01]  /*23a60*/  ISETP.NE.U32.AND P0, PT, R20, RZ, PT ;  /* 0x000000ff1400720c */ /* 0x002fe20003f05070 */
[----:B------:R-:W-:Y:S02]  /*23a70*/  IMAD.IADD R3, R3, 0x1, R5 ;  /* 0x0000000103037824 */ /* 0x000fe400078e0205 */
[----:B------:R-:W-:Y:S01]  /*23a80*/  FMUL R0, R0, UR6 ;  /* 0x0000000600007c20 */ /* 0x000fe20008400000 */
[----:B------:R-:W1:Y:S01]  /*23a90*/  LDC R15, c[0x0][0x148] ;  /* 0x00005200ff0f7b82 */ /* 0x000e620000000800 */
[----:B------:R-:W-:Y:S01]  /*23aa0*/  ISETP.NE.AND.EX P0, PT, R21, RZ, PT, P0 ;  /* 0x000000ff1500720c */ /* 0x000fe20003f05300 */
[----:B------:R-:W-:Y:S01]  /*23ab0*/  IMAD.MOV.U32 R5, RZ, RZ, -0x1 ;  /* 0xffffffffff057424 */ /* 0x000fe200078e00ff */
[-CC-:B--2---:R-:W-:Y:S01]  /*23ac0*/  SHF.R.U64 R10, R2, R4.reuse, R3.reuse ;  /* 0x00000004020a7219 */ /* 0x184fe20000001203 */
[----:B------:R2:W4:Y:S01]  /*23ad0*/  F2I.U32.TRUNC.NTZ R13, R0 ;  /* 0x00000000000d7305 */ /* 0x000522000020f000 */
[----:B------:R-:W-:-:S03]  /*23ae0*/  SHF.R.U32.HI R3, RZ, R4, R3 ;  /* 0x00000004ff037219 */ /* 0x000fc60000011603 */
[----:B------:R-:W1:Y:S01]  /*23af0*/  LDC R16, c[0x0][0x600] ;  /* 0x00018000ff107b82 */ /* 0x000e620000000800 */
[-CC-:B0-----:R-:W-:Y:S02]  /*23b00*/  SHF.R.U64 R8, R10, R14.reuse, R3.reuse ;  /* 0x0000000e0a087219 */ /* 0x181fe40000001203 */
[----:B------:R-:W-:-:S05]  /*23b10*/  SHF.R.U32.HI R3, RZ, R14, R3 ;  /* 0x0000000eff037219 */ /* 0x000fca0000011603 */
[----:B------:R-:W0:Y:S01]  /*23b20*/  LDC R22, c[0x0][0x648] ;  /* 0x00019200ff167b82 */ /* 0x000e220000000800 */
[-CC-:B---3--:R-:W-:Y:S02]  /*23b30*/  SHF.R.U64 R11, R8, R18.reuse, R3.reuse ;  /* 0x00000012080b7219 */ /* 0x188fe40000001203 */
[-C--:B------:R-:W-:Y:S02]  /*23b40*/  SHF.L.U32 R5, R5, R18.reuse, RZ ;  /* 0x0000001205057219 */ /* 0x080fe400000006ff */
[-C--:B------:R-:W-:Y:S01]  /*23b50*/  SHF.R.U32.HI R3, RZ, R18.reuse, R3 ;  /* 0x00000012ff037219 */ /* 0x080fe20000011603 */
[----:B------:R-:W-:Y:S01]  /*23b60*/  IMAD.MOV.U32 R2, RZ, RZ, R11 ;  /* 0x000000ffff027224 */ /* 0x000fe200078e000b */
[----:B------:R-:W-:Y:S01]  /*23b70*/  SHF.L.U32 R40, R7, R18, RZ ;  /* 0x0000001207287219 */ /* 0x000fe200000006ff */
[----:B------:R-:W3:Y:S01]  /*23b80*/  LDC R23, c[0x0][0x638] ;  /* 0x00018e00ff177b82 */ /* 0x000ee20000000800 */
[----:B------:R-:W-:-:S07]  /*23b90*/  LOP3.LUT R19, RZ, R5, RZ, 0x33, !PT ;  /* 0x00000005ff137212 */ /* 0x000fce00078e33ff */
[----:B------:R-:W0:Y:S01]  /*23ba0*/  LDC R24, c[0x0][0x610] ;  /* 0x00018400ff187b82 */ /* 0x000e220000000800 */
[----:B--2-4-:R-:W-:Y:S05]  /*23bb0*/  @!P0 BRA `(.L_x_554) ;  /* 0x0000000000288947 */ /* 0x014fea0003800000 */
[----:B------:R-:W2:Y:S02]  /*23bc0*/  LDC R0, c[0x0][0x64c] ;  /* 0x00019300ff007b82 */ /* 0x000ea40000000800 */
[----:B--2---:R-:W-:-:S05]  /*23bd0*/  IADD3 R7, P0, R11, R0, RZ ;  /* 0x000000000b077210 */ /* 0x004fca0007f1e0ff */
        /* <DEDUP_REMOVED lines=8> */
.L_x_554:
[----:B0-----:R-:W-:Y:S01]  /*23c60*/  SHF.R.U64 R0, R2, R22, R3 ;  /* 0x0000001602007219 */ /* 0x001fe20000001203 */
[----:B-1----:R-:W-:Y:S01]  /*23c70*/  VIADD R5, R16, 0xffffffff ;  /* 0xffffffff10057836 */ /* 0x002fe20000000000 */
[----:B------:R-:W-:Y:S01]  /*23c80*/  LOP3.LUT R3, R8, R19, RZ, 0xc0, !PT ;  /* 0x0000001308037212 */ /* 0x000fe200078ec0ff */
[----:B------:R-:W-:Y:S02]  /*23c90*/  IMAD.MOV R13, RZ, RZ, -R13 ;  /* 0x000000ffff0d7224 */ /* 0x000fe400078e0a0d */
[----:B------:R-:W-:Y:S02]  /*23ca0*/  IMAD.MOV R2, RZ, RZ, -R0 ;  /* 0x000000ffff027224 */ /* 0x000fe400078e0a00 */
[----:B------:R-:W-:Y:S01]  /*23cb0*/  IMAD R40, R40, R0, R3 ;  /* 0x0000000028287224 */ /* 0x000fe200078e0203 */
[----:B------:R-:W-:Y:S01]  /*23cc0*/  LOP3.LUT R3, R10, R5, RZ, 0xc0, !PT ;  /* 0x000000050a037212 */ /* 0x000fe200078ec0ff */
[----:B------:R-:W-:Y:S02]  /*23cd0*/  @P4 IMAD R17, R15, R13, R12 ;  /* 0x0000000d0f114224 */ /* 0x000fe400078e020c */
[----:B---3--:R-:W-:-:S02]  /*23ce0*/  IMAD R0, R2, R23, R11 ;  /* 0x0000001702007224 */ /* 0x008fc400078e020b */
[----:B------:R-:W-:Y:S02]  /*23cf0*/  IMAD.MOV.U32 R2, RZ, RZ, 0x1 ;  /* 0x00000001ff027424 */ /* 0x000fe400078e00ff */
[----:B------:R-:W-:Y:S02]  /*23d00*/  IMAD R40, R40, R24, R17 ;  /* 0x0000001828287224 */ /* 0x000fe400078e0211 */
[----:B------:R-:W-:Y:S01]  /*23d10*/  IMAD R3, R0, R16, R3 ;  /* 0x0000001000037224 */ /* 0x000fe200078e0203 */
[----:B------:R-:W-:-:S04]  /*23d20*/  PRMT R0, R2, 0x7610, R0 ;  /* 0x0000761002007816 */ /* 0x000fc80000000000 */
[----:B------:R-:W-:Y:S02]  /*23d30*/  SEL R2, R3, R40, !P4 ;  /* 0x0000002803027207 */ /* 0x000fe40006000000 */
[----:B------:R-:W-:-:S03]  /*23d40*/  SEL R40, R40, R3, !P4 ;  /* 0x0000000328287207 */ /* 0x000fc60006000000 */
[----:B------:R3:W-:Y:S04]  /*23d50*/  STL [R1+0x464], R2 ;  /* 0x0004640201007387 */ /* 0x0007e80000100800 */
.L_x_552:
[----:B------:R4:W-:Y:S01]  /*23d60*/  STL [R1+0x468], R40 ;  /* 0x0004682801007387 */ /* 0x0009e20000100800 */
[----:B------:R-:W-:-:S13]  /*23d70*/  LOP3.LUT P0, RZ, R0, 0xff, RZ, 0xc0, !PT ;  /* 0x000000ff00ff7812 */ /* 0x000fda000780c0ff */
[----:B----4-:R-:W-:Y:S05]  /*23d80*/  @P0 BRA `(.L_x_555) ;  /* 0xfffffdd400640947 */ /* 0x010fea000383ffff */
[----:B------:R-:W-:Y:S05]  /*23d90*/  EXIT ;  /* 0x000000000000794d */ /* 0x000fea0003800000 */
.L_x_7:
[----:B0-----:R-:W2:Y:S01]  /*23da0*/  LDL R16, [R1+0x460] ;  /* 0x0004600001107983 */ /* 0x001ea20000100800 */
[----:B------:R-:W-:-:S03]  /*23db0*/  ULDC.64 UR4, c[0x0][0x650] ;  /* 0x0001940000047ab9 */ /* 0x000fc60000000a00 */
[----:B------:R-:W3:Y:S01]  /*23dc0*/  LDL R20, [R1+0x45c] ;  /* 0x00045c0001147983 */ /* 0x000ee20000100800 */
[----:B------:R-:W-:Y:S01]  /*23dd0*/  PRMT R0, RZ, 0x7610, R0 ;  /* 0x00007610ff007816 */ /* 0x000fe20000000000 */
[----:B------:R-:W-:Y:S02]  /*23de0*/  IMAD.MOV.U32 R5, RZ, RZ, -0x1 ;  /* 0xffffffffff057424 */ /* 0x000fe400078e00ff */
[----:B------:R-:W-:Y:S02]  /*23df0*/  IMAD.MOV.U32 R4, RZ, RZ, -0x1 ;  /* 0xffffffffff047424 */ /* 0x000fe400078e00ff */
[----:B------:R-:W-:Y:S01]  /*23e00*/  IMAD.MOV.U32 R10, RZ, RZ, -0x1 ;  /* 0xffffffffff0a7424 */ /* 0x000fe200078e00ff */
[----:B--2---:R-:W-:-:S04]  /*23e10*/  ISETP.GE.U32.AND P0, PT, R16, UR4, PT ;  /* 0x0000000410007c0c */ /* 0x004fc8000bf06070 */
[----:B---3--:R-:W-:-:S13]  /*23e20*/  ISETP.GE.U32.AND.EX P0, PT, R20, UR5, PT, P0 ;  /* 0x0000000514007c0c */ /* 0x008fda000bf06100 */
[----:B------:R-:W-:Y:S05]  /*23e30*/  @P0 BRA `(.L_x_556) ;  /* 0x0000000400300947 */ /* 0x000fea0003800000 */
[----:B------:R-:W0:Y:S01]  /*23e40*/  LDC.64 R14, c[0x0][0x628] ;  /* 0x00018a00ff0e7b82 */ /* 0x000e220000000a00 */
[----:B------:R-:W-:Y:S02]  /*23e50*/  IMAD.MOV.U32 R8, RZ, RZ, R16 ;  /* 0x000000ffff087224 */ /* 0x000fe400078e0010 */
[----:B------:R-:W-:-:S05]  /*23e60*/  IMAD.MOV.U32 R9, RZ, RZ, R20 ;  /* 0x000000ffff097224 */ /* 0x000fca00078e0014 */
[----:B------:R-:W1:Y:S08]  /*23e70*/  LDC R10, c[0x0][0x630] ;  /* 0x00018c00ff0a7b82 */ /* 0x000e700000000800 */
[----:B------:R-:W2:Y:S01]  /*23e80*/  LDC.64 R18, c[0x0][0x620] ;  /* 0x00018800ff127b82 */ /* 0x000ea20000000a00 */
[----:B0-----:R-:W-:-:S04]  /*23e90*/  ISETP.NE.U32.AND P0, PT, R14, RZ, PT ;  /* 0x000000ff0e00720c */ /* 0x001fc80003f05070 */
[----:B------:R-:W-:-:S13]  /*23ea0*/  ISETP.NE.AND.EX P0, PT, R15, RZ, PT, P0 ;  /* 0x000000ff0f00720c */ /* 0x000fda0003f05300 */
[----:B-12---:R-:W-:Y:S05]  /*23eb0*/  @!P0 BRA `(.L_x_557) ;  /* 0x0000000000288947 */ /* 0x006fea0003800000 */
[----:B------:R-:W0:Y:S02]  /*23ec0*/  LDC R0, c[0x0][0x634] ;  /* 0x00018d00ff007b82 */ /* 0x000e240000000800 */
[----:B0-----:R-:W-:-:S05]  /*23ed0*/  IADD3 R9, P0, R16, R0, RZ ;  /* 0x0000000010097210 */ /* 0x001fca0007f1e0ff */
        /* <DEDUP_REMOVED lines=8> */
.L_x_557:
[----:B------:R-:W0:Y:S01]  /*23f60*/  LDC.64 R22, c[0x0][0x640] ;  /* 0x00019000ff167b82 */ /* 0x000e220000000a00 */
[-CC-:B------:R-:W-:Y:S01]  /*23f70*/  SHF.R.U64 R14, R8, R10.reuse, R9.reuse ;  /* 0x0000000a080e7219 */ /* 0x180fe20000001209 */
[----:B------:R-:W-:Y:S01]  /*23f80*/  IMAD.MOV.U32 R4, RZ, RZ, R16 ;  /* 0x000000ffff047224 */ /* 0x000fe200078e0010 */
[----:B------:R-:W-:Y:S01]  /*23f90*/  SHF.R.U32.HI R0, RZ, R10, R9 ;  /* 0x0000000aff007219 */ /* 0x000fe20000011609 */
[----:B------:R-:W-:Y:S01]  /*23fa0*/  IMAD.MOV.U32 R24, RZ, RZ, 0x1 ;  /* 0x00000001ff187424 */ /* 0x000fe200078e00ff */
[----:B------:R-:W-:-:S03]  /*23fb0*/  IADD3 R7, P0, RZ, -R14, RZ ;  /* 0x8000000eff077210 */ /* 0x000fc60007f1e0ff */
[----:B------:R-:W1:Y:S02]  /*23fc0*/  LDC R6, c[0x0][0x618] ;  /* 0x00018600ff067b82 */ /* 0x000e640000000800 */
[----:B------:R-:W-:-:S04]  /*23fd0*/  IMAD.X R5, RZ, RZ, ~R0, P0 ;  /* 0x000000ffff057224 */ /* 0x000fc800000e0e00 */
[-C--:B------:R-:W-:Y:S02]  /*23fe0*/  IMAD R0, R5, R18.reuse, RZ ;  /* 0x0000001205007224 */ /* 0x080fe400078e02ff */
[----:B------:R-:W2:Y:S01]  /*23ff0*/  LDC R8, c[0x0][0x608] ;  /* 0x00018200ff087b82 */ /* 0x000ea20000000800 */
[----:B------:R-:W-:Y:S02]  /*24000*/  IMAD.MOV.U32 R5, RZ, RZ, R20 ;  /* 0x000000ffff057224 */ /* 0x000fe400078e0014 */
[----:B------:R-:W-:-:S05]  /*24010*/  IMAD.WIDE.U32 R4, R7, R18, R4 ;  /* 0x0000001207047225 */ /* 0x000fca00078e0004 */
[----:B------:R-:W3:Y:S01]  /*24020*/  LDC R21, c[0x0][0x658] ;  /* 0x00019600ff157b82 */ /* 0x000ee20000000800 */
[----:B------:R-:W-:Y:S01]  /*24030*/  IMAD R7, R7, R19, R0 ;  /* 0x0000001307077224 */ /* 0x000fe200078e0200 */
[----:B0-----:R-:W-:-:S03]  /*24040*/  ISETP.NE.U32.AND P0, PT, R22, RZ, PT ;  /* 0x000000ff1600720c */ /* 0x001fc60003f05070 */
[----:B------:R-:W-:Y:S01]  /*24050*/  IMAD.IADD R5, R5, 0x1, R7 ;  /* 0x0000000105057824 */ /* 0x000fe200078e0207 */
[----:B------:R-:W-:Y:S02]  /*24060*/  ISETP.NE.AND.EX P0, PT, R23, RZ, PT, P0 ;  /* 0x000000ff1700720c */ /* 0x000fe40003f05300 */
[----:B------:R-:W0:Y:S02]  /*24070*/  LDC R16, c[0x0][0x600] ;  /* 0x00018000ff107b82 */ /* 0x000e240000000800 */
[-CC-:B-1----:R-:W-:Y:S01]  /*24080*/  SHF.R.U64 R10, R4, R6.reuse, R5.reuse ;  /* 0x00000006040a7219 */ /* 0x182fe20000001205 */
[----:B------:R-:W-:Y:S01]  /*24090*/  IMAD.MOV.U32 R4, RZ, RZ, -0x1 ;  /* 0xffffffffff047424 */ /* 0x000fe200078e00ff */
[----:B------:R-:W-:-:S04]  /*240a0*/  SHF.R.U32.HI R5, RZ, R6, R5 ;  /* 0x00000006ff057219 */ /* 0x000fc80000011605 */
[----:B------:R-:W1:Y:S01]  /*240b0*/  LDC R18, c[0x0][0x648] ;  /* 0x00019200ff127b82 */ /* 0x000e620000000800 */
[-CC-:B--2---:R-:W-:Y:S02]  /*240c0*/  SHF.R.U64 R17, R10, R8.reuse, R5.reuse ;  /* 0x000000080a117219 */ /* 0x184fe40000001205 */
[----:B------:R-:W-:-:S05]  /*240d0*/  SHF.R.U32.HI R0, RZ, R8, R5 ;  /* 0x00000008ff007219 */ /* 0x000fca0000011605 */
[----:B------:R-:W2:Y:S01]  /*240e0*/  LDC R20, c[0x0][0x638] ;  /* 0x00018e00ff147b82 */ /* 0x000ea20000000800 */
[-C--:B---3--:R-:W-:Y:S02]  /*240f0*/  SHF.L.U32 R4, R4, R21.reuse, RZ ;  /* 0x0000001504047219 */ /* 0x088fe400000006ff */
[-CC-:B------:R-:W-:Y:S02]  /*24100*/  SHF.R.U64 R19, R17, R21.reuse, R0.reuse ;  /* 0x0000001511137219 */ /* 0x180fe40000001200 */
[----:B------:R-:W-:Y:S02]  /*24110*/  LOP3.LUT R26, RZ, R4, RZ, 0x33, !PT ;  /* 0x00000004ff1a7212 */ /* 0x000fe400078e33ff */
[----:B------:R-:W-:Y:S01]  /*24120*/  SHF.R.U32.HI R5, RZ, R21, R0 ;  /* 0x00000015ff057219 */ /* 0x000fe20000011600 */
[----:B------:R-:W3:Y:S01]  /*24130*/  LDC R25, c[0x0][0x610] ;  /* 0x00018400ff197b82 */ /* 0x000ee20000000800 */
[----:B------:R-:W-:Y:S01]  /*24140*/  IMAD.MOV.U32 R4, RZ, RZ, R19 ;  /* 0x000000ffff047224 */ /* 0x000fe200078e0013 */
[----:B------:R-:W-:Y:S06]  /*24150*/  @!P0 BRA `(.L_x_558) ;  /* 0x0000000000288947 */ /* 0x000fec0003800000 */
        /* <DEDUP_REMOVED lines=10> */
.L_x_558:
[----:B-1----:R-:W-:Y:S01]  /*24200*/  SHF.R.U64 R3, R4, R18, R5 ;  /* 0x0000001204037219 */ /* 0x002fe20000001205 */
[----:B0-----:R-:W-:Y:S01]  /*24210*/  VIADD R5, R16, 0xffffffff ;  /* 0xffffffff10057836 */ /* 0x001fe20000000000 */
[----:B------:R-:W-:Y:S01]  /*24220*/  SHF.L.U32 R24, R24, R21, RZ ;  /* 0x0000001518187219 */ /* 0x000fe200000006ff */
[----:B------:R-:W-:Y:S01]  /*24230*/  @P4 IMAD R11, R13, R12, R2 ;  /* 0x0000000c0d0b4224 */ /* 0x000fe200078e0202 */
[----:B------:R-:W-:Y:S01]  /*24240*/  LOP3.LUT R0, R17, R26, RZ, 0xc0, !PT ;  /* 0x0000001a11007212 */ /* 0x000fe200078ec0ff */
[----:B------:R-:W-:-:S04]  /*24250*/  IMAD.MOV R4, RZ, RZ, -R3 ;  /* 0x000000ffff047224 */ /* 0x000fc800078e0a03 */
[----:B------:R-:W-:Y:S01]  /*24260*/  IMAD R2, R24, R3, R0 ;  /* 0x0000000318027224 */ /* 0x000fe200078e0200 */
[----:B------:R-:W-:Y:S01]  /*24270*/  LOP3.LUT R3, R10, R5, RZ, 0xc0, !PT ;  /* 0x000000050a037212 */ /* 0x000fe200078ec0ff */
[----:B--2---:R-:W-:Y:S02]  /*24280*/  IMAD R0, R4, R20, R19 ;  /* 0x0000001404007224 */ /* 0x004fe400078e0213 */
[----:B---3--:R-:W-:Y:S02]  /*24290*/  IMAD R5, R2, R25, R11 ;  /* 0x0000001902057224 */ /* 0x008fe400078e020b */
[----:B------:R-:W-:Y:S02]  /*242a0*/  IMAD.MOV.U32 R4, RZ, RZ, 0x1 ;  /* 0x00000001ff047424 */ /* 0x000fe400078e00ff */
[----:B------:R-:W-:Y:S02]  /*242b0*/  IMAD R2, R0, R16, R3 ;  /* 0x0000001000027224 */ /* 0x000fe400078e0203 */
[----:B------:R-:W-:Y:S01]  /*242c0*/  IMAD.MOV.U32 R10, RZ, RZ, R14 ;  /* 0x000000ffff0a7224 */ /* 0x000fe200078e000e */
[----:B------:R-:W-:-:S02]  /*242d0*/  PRMT R0, R4, 0x7610, R0 ;  /* 0x0000761004007816 */ /* 0x000fc40000000000 */
[----:B------:R-:W-:Y:S02]  /*242e0*/  SEL R4, R2, R5, !P4 ;  /* 0x0000000502047207 */ /* 0x000fe40006000000 */
[----:B------:R-:W-:-:S07]  /*242f0*/  SEL R5, R5, R2, !P4 ;  /* 0x0000000205057207 */ /* 0x000fce0006000000 */
.L_x_556:
[----:B------:R-:W-:-:S08]  /*24300*/  NOP ;  /* 0x0000000000007918 */ /* 0x000fd00000000000 */
[----:B------:R-:W0:-:S00]  /*24310*/  USETMAXREG.DEALLOC.CTAPOOL 0x18 ;  /* 0x00000018000079c8 */ /* 0x000e0000080e0500 */
[----:B------:R-:W-:-:S13]  /*24320*/  ISETP.NE.AND P0, PT, RZ, UR8, PT ;  /* 0x00000008ff007c0c */ /* 0x000fda000bf05270 */
[----:B------:R-:W-:Y:S05]  /*24330*/  @P0 EXIT ;  /* 0x000000000000094d */ /* 0x000fea0003800000 */
[----:B0-----:R-:W-:Y:S01]  /*24340*/  LOP3.LUT P0, RZ, R0, 0xff, RZ, 0xc0, !PT ;  /* 0x000000ff00ff7812 */ /* 0x001fe2000780c0ff */
[----:B------:R-:W-:Y:S02]  /*24350*/  IMAD.MOV.U32 R6, RZ, RZ, 0x1 ;  /* 0x00000001ff067424 */ /* 0x000fe400078e00ff */
[----:B------:R-:W-:-:S10]  /*24360*/  IMAD.MOV.U32 R7, RZ, RZ, RZ ;  /* 0x000000ffff077224 */ /* 0x000fd400078e00ff */
[----:B------:R-:W-:Y:S05]  /*24370*/  @!P0 BRA `(.L_x_559) ;  /* 0x0000000c008c8947 */ /* 0x000fea0003800000 */
[----:B------:R-:W0:Y:S01]  /*24380*/  LDC R0, c[0x0][0x28c] ;  /* 0x0000a300ff007b82 */ /* 0x000e220000000800 */
[----:B------:R-:W-:Y:S01]  /*24390*/  ULDC UR5, c[0x0][0x658] ;  /* 0x0001960000057ab9 */ /* 0x000fe20000000800 */
[----:B------:R-:W-:Y:S01]  /*243a0*/  UMOV UR9, 0xffffffff ;  /* 0xffffffff00097882 */ /* 0x000fe20000000000 */
[----:B------:R-:W-:Y:S01]  /*243b0*/  UMOV UR11, 0x1 ;  /* 0x00000001000b7882 */ /* 0x000fe20000000000 */
[----:B------:R-:W-:Y:S01]  /*243c0*/  USHF.L.U32 UR9, UR9, UR5, URZ ;  /* 0x0000000509097299 */ /* 0x000fe2000800063f */
[----:B------:R-:W-:Y:S01]  /*243d0*/  BSSY B0, `(.L_x_559) ;  /* 0x00000dd000007945 */ /* 0x000fe20003800000 */
[----:B------:R-:W-:Y:S01]  /*243e0*/  ULDC UR7, c[0x0][0xc] ;  /* 0x0000030000077ab9 */ /* 0x000fe20000000800 */
[----:B------:R-:W-:Y:S01]  /*243f0*/  ULDC UR10, c[0x0][0x10] ;  /* 0x00000400000a7ab9 */ /* 0x000fe20000000800 */
[----:B------:R-:W1:Y:S01]  /*24400*/  S2UR UR6, SR_CgaCtaId ;  /* 0x00000000000679c3 */ /* 0x000e620000008800 */
[----:B------:R-:W-:Y:S01]  /*24410*/  ULOP3.LUT UR15, URZ, UR9, URZ, 0x33, !UPT ;  /* 0x000000093f0f7292 */ /* 0x000fe2000f8e333f */
[----:B------:R-:W-:Y:S01]  /*24420*/  IMAD.MOV.U32 R9, RZ, RZ, 0x1 ;  /* 0x00000001ff097424 */ /* 0x000fe200078e00ff */
[----:B------:R-:W-:Y:S01]  /*24430*/  ULDC UR4, c[0x0][0x600] ;  /* 0x0001800000047ab9 */ /* 0x000fe20000000800 */
[----:B------:R-:W-:Y:S01]  /*24440*/  IMAD.MOV.U32 R6, RZ, RZ, 0x1 ;  /* 0x00000001ff067424 */ /* 0x000fe200078e00ff */
[----:B------:R-:W-:Y:S01]  /*24450*/  UMOV UR18, 0x5 ;  /* 0x0000000500127882 */ /* 0x000fe20000000000 */
[----:B------:R-:W-:Y:S01]  /*24460*/  IMAD.MOV.U32 R7, RZ, RZ, RZ ;  /* 0x000000ffff077224 */ /* 0x000fe200078e00ff */
[----:B------:R-:W-:-:S02]  /*24470*/  ULOP3.LUT UR27, UR13, 0x2, URZ, 0xfc, !UPT ;  /* 0x000000020d1b7892 */ /* 0x000fc4000f8efc3f */
[----:B------:R-:W-:Y:S02]  /*24480*/  UIADD3 UR4, UR4, -0x1, URZ ;  /* 0xffffffff04047890 */ /* 0x000fe4000fffe03f */
[----:B------:R-:W-:Y:S01]  /*24490*/  USHF.L.U32 UR5, UR11, UR5, URZ ;  /* 0x000000050b057299 */ /* 0x000fe2000800063f */
[----:B------:R-:W-:Y:S01]  /*244a0*/  ULDC.64 UR28, c[0x0][0x198] ;  /* 0x00006600001c7ab9 */ /* 0x000fe20000000a00 */
[----:B0-----:R-:W-:-:S05]  /*244b0*/  VIADD R0, R0, 0x3f ;  /* 0x0000003f00007836 */ /* 0x001fca0000000000 */
[----:B------:R-:W-:Y:S01]  /*244c0*/  SHF.R.S32.HI R3, RZ, 0x1f, R0 ;  /* 0x0000001fff037819 */ /* 0x000fe20000011400 */
[----:B-1----:R-:W-:-:S03]  /*244d0*/  ULOP3.LUT UR8, UR6, 0x1, URZ, 0xc0, !UPT ;  /* 0x0000000106087892 */ /* 0x002fc6000f8ec03f */
[----:B------:R-:W-:Y:S01]  /*244e0*/  LEA.HI R0, R3, R0, RZ, 0x6 ;  /* 0x0000000003007211 */ /* 0x000fe200078f30ff */
[----:B------:R-:W-:Y:S02]  /*244f0*/  USHF.R.U32.HI UR30, URZ, 0x1, UR6 ;  /* 0x000000013f1e7899 */ /* 0x000fe40008011606 */
[----:B------:R-:W-:Y:S01]  /*24500*/  USHF.L.U32 UR14, UR6, 0x7, URZ ;  /* 0x00000007060e7899 */ /* 0x000fe2000800063f */
[----:B------:R-:W-:Y:S01]  /*24510*/  SHF.R.S32.HI R0, RZ, 0x6, R0 ;  /* 0x00000006ff007819 */ /* 0x000fe20000011400 */
[----:B------:R-:W-:Y:S02]  /*24520*/  USHF.L.U32 UR31, UR6, 0xd, URZ ;  /* 0x0000000d061f7899 */ /* 0x000fe4000800063f */
[----:B------:R-:W-:Y:S02]  /*24530*/  ULOP3.LUT UR6, UR6, 0xfffffffe, URZ, 0xc0, !UPT ;  /* 0xfffffffe06067892 */ /* 0x000fe4000f8ec03f */
[----:B------:R-:W-:Y:S01]  /*24540*/  UISETP.GT.U32.AND UP0, UPT, UR8, 0xffff, UPT ;  /* 0x0000ffff0800788c */ /* 0x000fe2000bf04070 */
[----:B------:R-:W-:Y:S01]  /*24550*/  VIADD R15, R0, 0x1 ;  /* 0x00000001000f7836 */ /* 0x000fe20000000000 */
[----:B------:R-:W-:-:S02]  /*24560*/  USHF.L.U32 UR16, UR11, UR6, URZ ;  /* 0x000000060b107299 */ /* 0x000fc4000800063f */
[----:B------:R-:W-:Y:S02]  /*24570*/  ULOP3.LUT UR9, UR6, 0x1, URZ, 0xfc, !UPT ;  /* 0x0000000106097892 */ /* 0x000fe4000f8efc3f */
[----:B------:R-:W-:Y:S02]  /*24580*/  UIMAD.WIDE.U32 UR6, UR7, UR10, URZ ;  /* 0x0000000a070672a5 */ /* 0x000fe4000f8e003f */
[----:B------:R-:W-:Y:S01]  /*24590*/  USEL UR8, UR8, 0xffff, !UP0 ;  /* 0x0000ffff08087887 */ /* 0x000fe2000c000000 */
[----:B------:R-:W-:Y:S01]  /*245a0*/  ULDC UR10, c[0x0][0x14] ;  /* 0x00000500000a7ab9 */ /* 0x000fe20000000800 */
[----:B------:R-:W-:Y:S02]  /*245b0*/  USHF.L.U32 UR9, UR11, UR9, URZ ;  /* 0x000000090b097299 */ /* 0x000fe4000800063f */
[----:B------:R-:W-:Y:S02]  /*245c0*/  UIMAD.WIDE.U32 UR24, UR6, UR10, URZ ;  /* 0x0000000a061872a5 */ /* 0x000fe4000f8e003f */
[----:B------:R-:W-:-:S02]  /*245d0*/  UIMAD UR17, UR7, UR10, URZ ;  /* 0x0000000a071172a4 */ /* 0x000fc4000f8e023f */
[----:B------:R-:W-:Y:S02]  /*245e0*/  ULOP3.LUT UR8, UR8, 0xffff, URZ, 0xc0, !UPT ;  /* 0x0000ffff08087892 */ /* 0x000fe4000f8ec03f */
[----:B------:R-:W-:Y:S02]  /*245f0*/  ULOP3.LUT UR14, UR14, 0x80, URZ, 0xc0, !UPT ;  /* 0x000000800e0e7892 */ /* 0x000fe4000f8ec03f */
[----:B------:R-:W-:Y:S02]  /*24600*/  ULOP3.LUT UR16, UR16, UR9, URZ, 0xfc, !UPT ;  /* 0x0000000910107292 */ /* 0x000fe4000f8efc3f */
[----:B------:R-:W-:Y:S02]  /*24610*/  UIADD3 UR17, UR25, UR17, URZ ;  /* 0x0000001119117290 */ /* 0x000fe4000fffe03f */
[----:B------:R-:W-:-:S12]  /*24620*/  USHF.L.U32 UR18, UR18, UR8, URZ ;  /* 0x0000000812127299 */ /* 0x000fd8000800063f */
.L_x_570:
[----:B------:R-:W-:-:S03]  /*24630*/  UMOV UR6, 0xffffffff ;  /* 0xffffffff00067882 */ /* 0x000fc60000000000 */
[----:B------:R-:W-:Y:S05]  /*24640*/  BRA.DIV UR6, `(.L_x_560) ;  /* 0x0000000e06f87947 */ /* 0x000fea000b800000 */
[----:B------:R-:W-:-:S13]  /*24650*/  ELECT P0, URZ, PT ;  /* 0x00000000003f782f */ /* 0x000fda0003800000 */
.L_x_582:
[----:B------:R-:W0:Y:S01]  /*24660*/  LDC R2, c[0x0][0x28c] ;  /* 0x0000a300ff027b82 */ /* 0x000e220000000800 */
[----:B------:R-:W-:Y:S01]  /*24670*/  BSSY B1, `(.L_x_561) ;  /* 0x000003c000017945 */ /* 0x000fe20003800000 */
[----:B0-----:R-:W-:-:S13]  /*24680*/  ISETP.LT.OR P0, PT, R2, 0x1, !P0 ;  /* 0x000000010200780c */ /* 0x001fda0004701670 */
[----:B------:R-:W-:Y:S05]  /*24690*/  @P0 BRA `(.L_x_562) ;  /* 0x0000000000e40947 */ /* 0x000fea0003800000 */
[----:B------:R-:W-:Y:S01]  /*246a0*/  LEA R2, R5, UR30, 0x1 ;  /* 0x0000001e05027c11 */ /* 0x000fe2000f8e08ff */
[----:B------:R-:W-:Y:S01]  /*246b0*/  IMAD.MOV.U32 R13, RZ, RZ, RZ ;  /* 0x000000ffff0d7224 */ /* 0x000fe200078e00ff */
[----:B------:R-:W-:Y:S01]  /*246c0*/  LEA R4, R4, UR14, 0x8 ;  /* 0x0000000e04047c11 */ /* 0x000fe2000f8e40ff */
[----:B------:R-:W-:Y:S02]  /*246d0*/  IMAD.MOV.U32 R3, RZ, RZ, R15 ;  /* 0x000000ffff037224 */ /* 0x000fe400078e000f */
[----:B------:R-:W-:Y:S02]  /*246e0*/  IMAD.SHL.U32 R2, R2, 0x80, RZ ;  /* 0x0000008002027824 */ /* 0x000fe400078e00ff */
[----:B------:R-:W-:Y:S02]  /*246f0*/  IMAD.MOV.U32 R5, RZ, RZ, R6 ;  /* 0x000000ffff057224 */ /* 0x000fe400078e0006 */
[----:B------:R-:W-:-:S07]  /*24700*/  IMAD.MOV.U32 R8, RZ, RZ, R7 ;  /* 0x000000ffff087224 */ /* 0x000fce00078e0007 */
.L_x_565:
[----:B------:R-:W0:Y:S01]  /*24710*/  S2R R12, SR_CgaCtaId ;  /* 0x00000000000c7919 */ /* 0x000e220000008800 */
[----:B------:R-:W-:Y:S01]  /*24720*/  MOV R11, 0x400 ;  /* 0x00000400000b7802 */ /* 0x000fe20000000f00 */
[----:B------:R-:W1:Y:S03]  /*24730*/  S2R R14, SR_TID.X ;  /* 0x00000000000e7919 */ /* 0x000e660000002100 */
[----:B0-----:R-:W-:Y:S02]  /*24740*/  LEA R17, R12, R11, 0x18 ;  /* 0x0000000b0c117211 */ /* 0x001fe400078ec0ff */
[----:B------:R-:W-:Y:S02]  /*24750*/  SHF.L.U32 R11, R5, 0x1f, RZ ;  /* 0x0000001f050b7819 */ /* 0x000fe400000006ff */
[----:B-1----:R-:W-:Y:S01]  /*24760*/  LOP3.LUT P1, RZ, R14, 0x7f, RZ, 0xc0, !PT ;  /* 0x0000007f0eff7812 */ /* 0x002fe2000782c0ff */
[----:B------:R-:W-:-:S04]  /*24770*/  IMAD R12, R8, 0x8, R17 ;  /* 0x00000008080c7824 */ /* 0x000fc800078e0211 */
[----:B------:R-:W0:Y:S02]  /*24780*/  SYNCS.PHASECHK.TRANS64.TRYWAIT P0, [R12+URZ+0x28], R11 ;  /* 0x0000280b0c0075a7 */ /* 0x000e24000800017f */
[----:B0-----:R-:W-:Y:S06]  /*24790*/  @!P0 BRA `(.L_x_563) ;  /* 0x0000000c00c48947 */ /* 0x001fec0003800000 */
.L_x_583:
[----:B0-----:R-:W0:Y:S01]  /*247a0*/  @!P1 LDC R11, c[0x0][0x500] ;  /* 0x00014000ff0b9b82 */ /* 0x001e220000000800 */
[----:B------:R-:W-:-:S04]  /*247b0*/  UPRMT UR6, UR27, 0x9910, URZ ;  /* 0x000099101b067896 */ /* 0x000fc8000800003f */
[----:B------:R-:W-:-:S06]  /*247c0*/  UISETP.NE.AND UP0, UPT, UR6, 0x2, UPT ;  /* 0x000000020600788c */ /* 0x000fcc000bf05270 */
[----:B------:R-:W-:Y:S01]  /*247d0*/  PLOP3.LUT P0, PT, PT, PT, UP0, 0x80, 0x0 ;  /* 0x000000000000781c */ /* 0x000fe20003f0f008 */
[----:B0-----:R0:W-:-:S12]  /*247e0*/  @!P1 SYNCS.ARRIVE.TRANS64 RZ, [R12+URZ], R11 ;  /* 0x0000000b0cff99a7 */ /* 0x0011d8000800003f */
[----:B------:R-:W-:Y:S05]  /*247f0*/  @P0 BRA `(.L_x_564) ;  /* 0x0000000000040947 */ /* 0x000fea0003800000 */
[----:B------:R-:W-:Y:S01]  /*24800*/  BPT.TRAP 0x1 ;  /* 0x000000040000795c */ /* 0x000fe20000300000 */
.L_x_564:
[----:B------:R-:W-:Y:S01]  /*24810*/  R2UR UR7, R8 ;  /* 0x00000000080772ca */ /* 0x000fe200000e0000 */
[----:B------:R-:W-:Y:S01]  /*24820*/  VIADD R3, R3, 0xffffffff ;  /* 0xffffffff03037836 */ /* 0x000fe20000000000 */
[----:B------:R-:W-:Y:S01]  /*24830*/  R2UR UR22, R17 ;  /* 0x00000000111672ca */ /* 0x000fe200000e0000 */
[----:B------:R-:W-:Y:S01]  /*24840*/  UIADD3 UR6, UP0, UR28, 0xf0, URZ ;  /* 0x000000f01c067890 */ /* 0x000fe2000ff1e03f */
[----:B------:R-:W-:Y:S01]  /*24850*/  R2UR UR23, R2 ;  /* 0x00000000021772ca */ /* 0x000fe200000e0000 */
[----:B------:R-:W-:Y:S01]  /*24860*/  UIADD3 UR34, UP1, UR28, 0x1f0, URZ ;  /* 0x000001f01c227890 */ /* 0x000fe2000ff3e03f */
[----:B------:R-:W-:Y:S01]  /*24870*/  R2UR UR9, R12 ;  /* 0x000000000c0972ca */ /* 0x000fe200000e0000 */
[----:B------:R-:W-:Y:S01]  /*24880*/  UPRMT UR19, URZ, 0x5410, UR18 ;  /* 0x000054103f137896 */ /* 0x000fe20008000012 */
[----:B------:R-:W-:Y:S01]  /*24890*/  R2UR UR10, R13 ;  /* 0x000000000d0a72ca */ /* 0x000fe200000e0000 */
[----:B------:R-:W-:Y:S01]  /*248a0*/  VIADD R8, R8, 0x1 ;  /* 0x0000000108087836 */ /* 0x000fe20000000000 */
[----:B------:R-:W-:Y:S01]  /*248b0*/  R2UR UR12, R10 ;  /* 0x000000000a0c72ca */ /* 0x000fe200000e0000 */
[----:B------:R-:W-:Y:S01]  /*248c0*/  UPRMT UR32, URZ, 0x5410, UR16 ;  /* 0x000054103f207896 */ /* 0x000fe20008000010 */
[----:B------:R-:W-:Y:S01]  /*248d0*/  R2UR UR26, R4 ;  /* 0x00000000041a72ca */ /* 0x000fe200000e0000 */
[----:B------:R-:W-:Y:S01]  /*248e0*/  USHF.L.U32 UR7, UR7, 0xe, URZ ;  /* 0x0000000e07077899 */ /* 0x000fe2000800063f */
[----:B------:R-:W-:Y:S01]  /*248f0*/  ISETP.GT.AND P1, PT, R3, 0x1, PT ;  /* 0x000000010300780c */ /* 0x000fe20003f24270 */
[----:B------:R-:W-:Y:S01]  /*24900*/  UIADD3.X UR35, URZ, UR29, URZ, UP1, !UPT ;  /* 0x0000001d3f237290 */ /* 0x000fe20008ffe43f */
[C---:B------:R-:W-:Y:S01]  /*24910*/  ISETP.NE.AND P0, PT, R8.reuse, 0x5, PT ;  /* 0x000000050800780c */ /* 0x040fe20003f05270 */
[----:B------:R-:W-:Y:S01]  /*24920*/  ULEA UR8, UR30, UR7, 0xd ;  /* 0x000000071e087291 */ /* 0x000fe2000f8e683f */
[----:B------:R-:W-:Y:S01]  /*24930*/  VIADD R13, R13, 0x40 ;  /* 0x000000400d0d7836 */ /* 0x000fe20000000000 */
[----:B------:R-:W-:Y:S01]  /*24940*/  ULOP3.LUT UR11, UR7, 0x2000, UR31, 0xf8, !UPT ;  /* 0x00002000070b7892 */ /* 0x000fe2000f8ef81f */
[----:B0-----:R-:W-:Y:S01]  /*24950*/  SEL R12, RZ, 0x1, P0 ;  /* 0x00000001ff0c7807 */ /* 0x001fe20000000000 */
[----:B------:R-:W-:Y:S01]  /*24960*/  UIADD3 UR8, UR22, 0x100, UR8 ;  /* 0x0000010016087890 */ /* 0x000fe2000fffe008 */
[----:B------:R-:W-:Y:S01]  /*24970*/  SEL R8, R8, RZ, P0 ;  /* 0x000000ff08087207 */ /* 0x000fe20000000000 */
[----:B------:R-:W-:Y:S01]  /*24980*/  UIADD3.X UR7, URZ, UR29, URZ, UP0, !UPT ;  /* 0x0000001d3f077290 */ /* 0x000fe200087fe43f */
[----:B------:R-:W-:Y:S01]  /*24990*/  LOP3.LUT R5, R5, R12, RZ, 0x3c, !PT ;  /* 0x0000000c05057212 */ /* 0x000fe200078e3cff */
[----:B------:R-:W-:Y:S01]  /*249a0*/  UIADD3 UR22, UR22, 0x14100, UR11 ;  /* 0x0001410016167890 */ /* 0x000fe2000fffe00b */
[----:B------:R-:W-:Y:S01]  /*249b0*/  UMOV UR20, 0x0 ;  /* 0x0000000000147882 */ /* 0x000fe20000000000 */
[----:B------:R-:W-:Y:S01]  /*249c0*/  UMOV UR21, 0x10000000 ;  /* 0x1000000000157882 */ /* 0x000fe20000000000 */
[----:B------:R-:W-:-:S04]  /*249d0*/  UMOV UR11, UR23 ;  /* 0x00000017000b7c82 */ /* 0x000fc80008000000 */
[----:B------:R0:W-:Y:S02]  /*249e0*/  UTMALDG.3D.MULTICAST [UR8], [UR6], UR19, desc[UR20] ;  /* 0x00001408060073b4 */ /* 0x0001e40008011813 */
[----:B0-----:R-:W-:Y:S01]  /*249f0*/  UMOV UR8, UR22 ;  /* 0x0000001600087c82 */ /* 0x001fe20008000000 */
[----:B------:R-:W-:Y:S02]  /*24a00*/  UMOV UR11, UR26 ;  /* 0x0000001a000b7c82 */ /* 0x000fe40008000000 */
[----:B------:R0:W-:Y:S02]  /*24a10*/  UTMALDG.3D.MULTICAST [UR8], [UR34], UR32, desc[UR20] ;  /* 0x00001408220073b4 */ /* 0x0001e40008011820 */
[----:B0-----:R-:W-:Y:S05]  /*24a20*/  @P1 BRA `(.L_x_565) ;  /* 0xfffffffc00381947 */ /* 0x001fea000383ffff */
.L_x_562:
[----:B------:R-:W-:Y:S05]  /*24a30*/  BSYNC B1 ;  /* 0x0000000000017941 */ /* 0x000fea0003800000 */
.L_x_561:
[----:B------:R-:W2:Y:S01]  /*24a40*/  LDL.LU R16, [R1+0x45c] ;  /* 0x00045c0001107983 */ /* 0x000ea20000300800 */
[----:B------:R-:W-:Y:S01]  /*24a50*/  LOP3.LUT P0, RZ, R9, 0xff, RZ, 0xc0, !PT ;  /* 0x000000ff09ff7812 */ /* 0x000fe2000780c0ff */
[C---:B------:R-:W-:Y:S01]  /*24a60*/  IMAD.IADD R4, R0.reuse, 0x1, R7 ;  /* 0x0000000100047824 */ /* 0x040fe200078e0207 */
[----:B------:R-:W-:Y:S01]  /*24a70*/  ULDC.64 UR6, c[0x0][0x650] ;  /* 0x0001940000067ab9 */ /* 0x000fe20000000a00 */
[----:B------:R-:W3:Y:S01]  /*24a80*/  LDL.LU R14, [R1+0x460] ;  /* 0x00046000010e7983 */ /* 0x000ee20000300800 */
[----:B------:R-:W-:Y:S01]  /*24a90*/  ISETP.GE.U32.AND P1, PT, R0, 0x5, PT ;  /* 0x000000050000780c */ /* 0x000fe20003f26070 */
[----:B------:R-:W-:Y:S01]  /*24aa0*/  BSSY B1, `(.L_x_566) ;  /* 0x000006d000017945 */ /* 0x000fe20003800000 */
[----:B------:R-:W-:Y:S01]  /*24ab0*/  IMAD.MOV.U32 R10, RZ, RZ, -0x1 ;  /* 0xffffffffff0a7424 */ /* 0x000fe200078e00ff */
[----:B------:R-:W-:-:S06]  /*24ac0*/  PRMT R9, RZ, 0x7610, R9 ;  /* 0x00007610ff097816 */ /* 0x000fcc0000000009 */
[----:B------:R-:W0:Y:S01]  /*24ad0*/  @P0 S2R R3, SR_CgaCtaId ;  /* 0x0000000000030919 */ /* 0x000e220000008800 */
[----:B------:R-:W-:-:S04]  /*24ae0*/  @P0 MOV R2, 0x400 ;  /* 0x0000040000020802 */ /* 0x000fc80000000f00 */
[----:B0-----:R-:W-:-:S04]  /*24af0*/  @P0 LEA R2, R3, R2, 0x18 ;  /* 0x0000000203020211 */ /* 0x001fc800078ec0ff */
[----:B------:R0:W-:Y:S01]  /*24b00*/  @P0 SYNCS.ARRIVE.TRANS64.A1T0 RZ, [R2+URZ+0x68], RZ ;  /* 0x000068ff02ff09a7 */ /* 0x0001e2000810003f */
[----:B------:R-:W-:-:S04]  /*24b10*/  ISETP.GT.U32.AND P0, PT, R4, 0x4, PT ;  /* 0x000000040400780c */ /* 0x000fc80003f04070 */
[----:B------:R-:W-:Y:S01]  /*24b20*/  ISETP.LT.U32.AND P0, PT, R0, 0x5, P0 ;  /* 0x000000050000780c */ /* 0x000fe20000701070 */
[----:B0-----:R-:W-:-:S05]  /*24b30*/  IMAD.WIDE.U32 R2, R4, -0x33333333, RZ ;  /* 0xcccccccd04027825 */ /* 0x001fca00078e00ff */
[----:B------:R-:W-:Y:S02]  /*24b40*/  SHF.R.U32.HI R5, RZ, 0x2, R3 ;  /* 0x00000002ff057819 */ /* 0x000fe40000011603 */
[----:B------:R-:W-:Y:S02]  /*24b50*/  SEL R3, RZ, 0x1, !P0 ;  /* 0x00000001ff037807 */ /* 0x000fe40004000000 */
[----:B------:R-:W-:Y:S01]  /*24b60*/  PRMT R2, RZ, 0x7610, R2 ;  /* 0x00007610ff027816 */ /* 0x000fe20000000002 */
[----:B------:R-:W-:Y:S01]  /*24b70*/  IMAD R7, R5, -0x5, R4 ;  /* 0xfffffffb05077824 */ /* 0x000fe200078e0204 */
[----:B------:R-:W-:Y:S01]  /*24b80*/  LOP3.LUT R6, R6, R3, RZ, 0x3c, !PT ;  /* 0x0000000306067212 */ /* 0x000fe200078e3cff */
[----:B------:R-:W-:-:S03]  /*24b90*/  IMAD.MOV.U32 R4, RZ, RZ, -0x1 ;  /* 0xffffffffff047424 */ /* 0x000fc600078e00ff */
[----:B------:R-:W-:Y:S01]  /*24ba0*/  @P1 LOP3.LUT R6, R6, 0x1, R5, 0x78, !PT ;  /* 0x0000000106061812 */ /* 0x000fe200078e7805 */
[----:B------:R-:W-:Y:S01]  /*24bb0*/  IMAD.MOV.U32 R5, RZ, RZ, -0x1 ;  /* 0xffffffffff057424 */ /* 0x000fe200078e00ff */
[----:B---3--:R-:W-:-:S04]  /*24bc0*/  IADD3 R14, P0, R14, UR24, RZ ;  /* 0x000000180e0e7c10 */ /* 0x008fc8000ff1e0ff */
[----:B--2---:R-:W-:Y:S01]  /*24bd0*/  IADD3.X R16, R16, UR17, RZ, P0, !PT ;  /* 0x0000001110107c10 */ /* 0x004fe200087fe4ff */
[----:B------:R0:W-:Y:S01]  /*24be0*/  STL [R1+0x460], R14 ;  /* 0x0004600e01007387 */ /* 0x0001e20000100800 */
[----:B------:R-:W-:-:S03]  /*24bf0*/  ISETP.GE.U32.AND P0, PT, R14, UR6, PT ;  /* 0x000000060e007c0c */ /* 0x000fc6000bf06070 */
[----:B------:R0:W-:Y:S01]  /*24c00*/  STL [R1+0x45c], R16 ;  /* 0x00045c1001007387 */ /* 0x0001e20000100800 */
[----:B------:R-:W-:-:S13]  /*24c10*/  ISETP.GE.U32.AND.EX P0, PT, R16, UR7, PT, P0 ;  /* 0x0000000710007c0c */ /* 0x000fda000bf06100 */
[----:B0-----:R-:W-:Y:S05]  /*24c20*/  @P0 BRA `(.L_x_567) ;  /* 0x0000000400500947 */ /* 0x001fea0003800000 */
[----:B------:R-:W0:Y:S01]  /*24c30*/  S2R R8, SR_CTAID.X ;  /* 0x0000000000087919 */ /* 0x000e220000002500 */
[----:B------:R-:W-:Y:S01]  /*24c40*/  ULDC UR6, c[0x0][0x150] ;  /* 0x0000540000067ab9 */ /* 0x000fe20000000800 */
[----:B------:R-:W1:Y:S01]  /*24c50*/  LDC R3, c[0x0][0x144] ;  /* 0x00005100ff037b82 */ /* 0x000e620000000800 */
[----:B------:R-:W-:Y:S01]  /*24c60*/  ULDC UR9, c[0x0][0x630] ;  /* 0x00018c0000097ab9 */ /* 0x000fe20000000800 */
[----:B------:R-:W2:Y:S06]  /*24c70*/  S2R R5, SR_CTAID.Y ;  /* 0x0000000000057919 */ /* 0x000eac0000002600 */
[----:B------:R-:W3:Y:S01]  /*24c80*/  LDC R12, c[0x0][0x148] ;  /* 0x00005200ff0c7b82 */ /* 0x000ee20000000800 */
[----:B0-----:R-:W-:-:S02]  /*24c90*/  I2FP.F32.U32 R2, R8 ;  /* 0x0000000800027245 */ /* 0x001fc40000201000 */
[----:B--2---:R-:W-:-:S03]  /*24ca0*/  I2FP.F32.U32 R4, R5 ;  /* 0x0000000500047245 */ /* 0x004fc60000201000 */
[----:B------:R-:W-:Y:S01]  /*24cb0*/  FMUL R2, R2, UR6 ;  /* 0x0000000602027c20 */ /* 0x000fe20008400000 */
[----:B------:R-:W-:Y:S02]  /*24cc0*/  ULDC UR6, c[0x0][0x154] ;  /* 0x0000550000067ab9 */ /* 0x000fe40000000800 */
[----:B------:R-:W-:Y:S01]  /*24cd0*/  FMUL R10, R4, UR6 ;  /* 0x00000006040a7c20 */ /* 0x000fe20008400000 */
[----:B------:R-:W-:Y:S02]  /*24ce0*/  ULDC.64 UR6, c[0x0][0x628] ;  /* 0x00018a0000067ab9 */ /* 0x000fe40000000a00 */
[----:B------:R-:W0:Y:S01]  /*24cf0*/  F2I.U32.TRUNC.NTZ R2, R2 ;  /* 0x0000000200027305 */ /* 0x000e22000020f000 */
[----:B------:R-:W-:-:S04]  /*24d00*/  ISETP.NE.U32.AND P0, PT, RZ, UR6, PT ;  /* 0x00000006ff007c0c */ /* 0x000fc8000bf05070 */
[----:B------:R-:W-:-:S03]  /*24d10*/  ISETP.NE.AND.EX P0, PT, RZ, UR7, PT, P0 ;  /* 0x00000007ff007c0c */ /* 0x000fc6000bf05300 */
[----:B------:R-:W2:Y:S01]  /*24d20*/  F2I.U32.TRUNC.NTZ R10, R10 ;  /* 0x0000000a000a7305 */ /* 0x000ea2000020f000 */
[----:B0-----:R-:W-:Y:S02]  /*24d30*/  IMAD.MOV R4, RZ, RZ, -R2 ;  /* 0x000000ffff047224 */ /* 0x001fe400078e0a02 */
[----:B------:R-:W-:Y:S02]  /*24d40*/  IMAD.MOV.U32 R2, RZ, RZ, R14 ;  /* 0x000000ffff027224 */ /* 0x000fe400078e000e */
[----:B-1----:R-:W-:Y:S02]  /*24d50*/  IMAD R8, R3, R4, R8 ;  /* 0x0000000403087224 */ /* 0x002fe400078e0208 */
[----:B--2---:R-:W-:-:S04]  /*24d60*/  IMAD.MOV R3, RZ, RZ, -R10 ;  /* 0x000000ffff037224 */ /* 0x004fc800078e0a0a */
[----:B---3--:R-:W-:Y:S02]  /*24d70*/  @P4 IMAD R8, R12, R3, R5 ;  /* 0x000000030c084224 */ /* 0x008fe400078e0205 */
[----:B------:R-:W-:Y:S01]  /*24d80*/  IMAD.MOV.U32 R3, RZ, RZ, R16 ;  /* 0x000000ffff037224 */ /* 0x000fe200078e0010 */
[----:B------:R-:W-:Y:S06]  /*24d90*/  @!P0 BRA `(.L_x_568) ;  /* 0x0000000000288947 */ /* 0x000fec0003800000 */
[----:B------:R-:W-:Y:S02]  /*24da0*/  ULDC UR8, c[0x0][0x634] ;  /* 0x00018d0000087ab9 */ /* 0x000fe40000000800 */
[----:B------:R-:W-:-:S05]  /*24db0*/  IADD3 R3, P0, R14, UR8, RZ ;  /* 0x000000080e037c10 */ /* 0x000fca000ff1e0ff */
[----:B------:R-:W-:-:S04]  /*24dc0*/  IMAD.X R11, RZ, RZ, R16, P0 ;  /* 0x000000ffff0b7224 */ /* 0x000fc800000e0610 */
[----:B------:R-:W-:-:S04]  /*24dd0*/  IMAD.WIDE.U32 R4, R11, UR6, RZ ;  /* 0x000000060b047c25 */ /* 0x000fc8000f8e00ff */
[----:B------:R-:W-:-:S04]  /*24de0*/  IMAD.WIDE.U32 R4, P0, R3, UR7, R4 ;  /* 0x0000000703047c25 */ /* 0x000fc8000f800004 */
[----:B------:R-:W-:-:S04]  /*24df0*/  IMAD.WIDE.U32 R2, R3, UR6, RZ ;  /* 0x0000000603027c25 */ /* 0x000fc8000f8e00ff */
[----:B------:R-:W-:Y:S01]  /*24e00*/  IMAD.MOV.U32 R2, RZ, RZ, R5 ;  /* 0x000000ffff027224 */ /* 0x000fe200078e0005 */
[----:B------:R-:W-:Y:S01]  /*24e10*/  IADD3 RZ, P1, R3, R4, RZ ;  /* 0x0000000403ff7210 */ /* 0x000fe20007f3e0ff */
[----:B------:R-:W-:-:S04]  /*24e20*/  IMAD.X R3, RZ, RZ, RZ, P0 ;  /* 0x000000ffff037224 */ /* 0x000fc800000e06ff */
[----:B------:R-:W-:-:S08]  /*24e30*/  IMAD.WIDE.U32.X R2, R11, UR7, R2, P1 ;  /* 0x000000070b027c25 */ /* 0x000fd000088e0402 */
.L_x_568:
[--C-:B------:R-:W-:Y:S01]  /*24e40*/  SHF.R.U64 R10, R2, UR9, R3.reuse ;  /* 0x00000009020a7c19 */ /* 0x100fe20008001203 */
[----:B------:R-:W-:Y:S01]  /*24e50*/  ULDC.64 UR6, c[0x0][0x620] ;  /* 0x0001880000067ab9 */ /* 0x000fe20000000a00 */
[----:B------:R-:W-:Y:S01]  /*24e60*/  SHF.R.U32.HI R2, RZ, UR9, R3 ;  /* 0x00000009ff027c19 */ /* 0x000fe20008011603 */
[----:B------:R-:W-:Y:S01]  /*24e70*/  IMAD.MOV.U32 R3, RZ, RZ, R16 ;  /* 0x000000ffff037224 */ /* 0x000fe200078e0010 */
[----:B------:R-:W-:Y:S01]  /*24e80*/  IADD3 R11, P0, RZ, -R10, RZ ;  /* 0x8000000aff0b7210 */ /* 0x000fe20007f1e0ff */
[----:B------:R-:W-:-:S04]  /*24e90*/  ULDC.64 UR8, c[0x0][0x640] ;  /* 0x0001900000087ab9 */ /* 0x000fc80000000a00 */
[----:B------:R-:W-:Y:S01]  /*24ea0*/  IMAD.X R2, RZ, RZ, ~R2, P0 ;  /* 0x000000ffff027224 */ /* 0x000fe200000e0e02 */
[----:B------:R-:W-:-:S03]  /*24eb0*/  ISETP.NE.U32.AND P0, PT, RZ, UR8, PT ;  /* 0x00000008ff007c0c */ /* 0x000fc6000bf05070 */
[----:B------:R-:W-:Y:S01]  /*24ec0*/  IMAD R2, R2, UR6, RZ ;  /* 0x0000000602027c24 */ /* 0x000fe2000f8e02ff */
[----:B------:R-:W-:-:S03]  /*24ed0*/  ISETP.NE.AND.EX P0, PT, RZ, UR9, PT, P0 ;  /* 0x00000009ff007c0c */ /* 0x000fc6000bf05300 */
[----:B------:R-:W-:Y:S02]  /*24ee0*/  IMAD R5, R11, UR7, R2 ;  /* 0x000000070b057c24 */ /* 0x000fe4000f8e0202 */
[----:B------:R-:W-:-:S04]  /*24ef0*/  IMAD.MOV.U32 R2, RZ, RZ, R14 ;  /* 0x000000ffff027224 */ /* 0x000fc800078e000e */
[----:B------:R-:W-:Y:S01]  /*24f00*/  IMAD.WIDE.U32 R2, R11, UR6, R2 ;  /* 0x000000060b027c25 */ /* 0x000fe2000f8e0002 */
[----:B------:R-:W-:-:S03]  /*24f10*/  ULDC UR6, c[0x0][0x618] ;  /* 0x0001860000067ab9 */ /* 0x000fc60000000800 */
[----:B------:R-:W-:-:S05]  /*24f20*/  IMAD.IADD R3, R3, 0x1, R5 ;  /* 0x0000000103037824 */ /* 0x000fca00078e0205 */
[--C-:B------:R-:W-:Y:S02]  /*24f30*/  SHF.R.U64 R11, R2, UR6, R3.reuse ;  /* 0x00000006020b7c19 */ /* 0x100fe40008001203 */
[----:B------:R-:W-:Y:S01]  /*24f40*/  SHF.R.U32.HI R2, RZ, UR6, R3 ;  /* 0x00000006ff027c19 */ /* 0x000fe20008011603 */
[----:B------:R-:W-:-:S03]  /*24f50*/  ULDC UR6, c[0x0][0x608] ;  /* 0x0001820000067ab9 */ /* 0x000fc60000000800 */
[--C-:B------:R-:W-:Y:S02]  /*24f60*/  SHF.R.U64 R12, R11, UR6, R2.reuse ;  /* 0x000000060b0c7c19 */ /* 0x100fe40008001202 */
[----:B------:R-:W-:Y:S01]  /*24f70*/  SHF.R.U32.HI R3, RZ, UR6, R2 ;  /* 0x00000006ff037c19 */ /* 0x000fe20008011602 */
[----:B------:R-:W-:-:S03]  /*24f80*/  ULDC UR6, c[0x0][0x658] ;  /* 0x0001960000067ab9 */ /* 0x000fc60000000800 */
[--C-:B------:R-:W-:Y:S02]  /*24f90*/  SHF.R.U64 R13, R12, UR6, R3.reuse ;  /* 0x000000060c0d7c19 */ /* 0x100fe40008001203 */
[----:B------:R-:W-:-:S03]  /*24fa0*/  SHF.R.U32.HI R14, RZ, UR6, R3 ;  /* 0x00000006ff0e7c19 */ /* 0x000fc60008011603 */
[----:B------:R-:W-:Y:S02]  /*24fb0*/  IMAD.MOV.U32 R2, RZ, RZ, R13 ;  /* 0x000000ffff027224 */ /* 0x000fe400078e000d */
        /* <DEDUP_REMOVED lines=12> */
.L_x_569:
[----:B------:R-:W-:Y:S01]  /*25080*/  ULDC UR6, c[0x0][0x648] ;  /* 0x0001920000067ab9 */ /* 0x000fe20000000800 */
[----:B------:R-:W-:Y:S02]  /*25090*/  LOP3.LUT R12, R12, UR15, RZ, 0xc0, !PT ;  /* 0x0000000f0c0c7c12 */ /* 0x000fe4000f8ec0ff */
[----:B------:R-:W-:Y:S01]  /*250a0*/  SHF.R.U64 R3, R2, UR6, R3 ;  /* 0x0000000602037c19 */ /* 0x000fe20008001203 */
[----:B------:R-:W-:-:S04]  /*250b0*/  ULDC UR6, c[0x0][0x638] ;  /* 0x00018e0000067ab9 */ /* 0x000fc80000000800 */
[----:B------:R-:W-:Y:S02]  /*250c0*/  IMAD.MOV R2, RZ, RZ, -R3 ;  /* 0x000000ffff027224 */ /* 0x000fe400078e0a03 */
[----:B------:R-:W-:Y:S02]  /*250d0*/  IMAD R5, R3, UR5, R12 ;  /* 0x0000000503057c24 */ /* 0x000fe4000f8e020c */
[----:B------:R-:W-:Y:S01]  /*250e0*/  IMAD R13, R2, UR6, R13 ;  /* 0x00000006020d7c24 */ /* 0x000fe2000f8e020d */
[----:B------:R-:W-:Y:S01]  /*250f0*/  ULDC UR6, c[0x0][0x610] ;  /* 0x0001840000067ab9 */ /* 0x000fe20000000800 */
[----:B------:R-:W-:Y:S01]  /*25100*/  LOP3.LUT R2, R11, UR4, RZ, 0xc0, !PT ;  /* 0x000000040b027c12 */ /* 0x000fe2000f8ec0ff */
[----:B------:R-:W-:Y:S01]  /*25110*/  IMAD R8, R5, UR6, R8 ;  /* 0x0000000605087c24 */ /* 0x000fe2000f8e0208 */
[----:B------:R-:W-:-:S03]  /*25120*/  ULDC UR6, c[0x0][0x600] ;  /* 0x0001800000067ab9 */ /* 0x000fc60000000800 */
[----:B------:R-:W-:Y:S02]  /*25130*/  IMAD R13, R13, UR6, R2 ;  /* 0x000000060d0d7c24 */ /* 0x000fe4000f8e0202 */
[----:B------:R-:W-:-:S03]  /*25140*/  IMAD.MOV.U32 R2, RZ, RZ, 0x1 ;  /* 0x00000001ff027424 */ /* 0x000fc600078e00ff */
[----:B------:R-:W-:Y:S02]  /*25150*/  SEL R4, R13, R8, !P4 ;  /* 0x000000080d047207 */ /* 0x000fe40006000000 */
[----:B------:R-:W-:-:S07]  /*25160*/  SEL R5, R8, R13, !P4 ;  /* 0x0000000d08057207 */ /* 0x000fce0006000000 */
.L_x_567:
[----:B------:R-:W-:Y:S05]  /*25170*/  BSYNC B1 ;  /* 0x0000000000017941 */ /* 0x000fea0003800000 */
.L_x_566:
[----:B------:R-:W-:-:S13]  /*25180*/  LOP3.LUT P0, RZ, R2, 0xff, RZ, 0xc0, !PT ;  /* 0x000000ff02ff7812 */ /* 0x000fda000780c0ff */
[----:B------:R-:W-:Y:S05]  /*25190*/  @P0 BRA `(.L_x_570) ;  /* 0xfffffff400240947 */ /* 0x000fea000383ffff */
[----:B------:R-:W-:Y:S05]  /*251a0*/  BSYNC B0 ;  /* 0x0000000000007941 */ /* 0x000fea0003800000 */
.L_x_559:
[----:B------:R-:W-:-:S03]  /*251b0*/  UMOV UR6, 0xffffffff ;  /* 0xffffffff00067882 */ /* 0x000fc60000000000 */
[----:B------:R-:W-:Y:S05]  /*251c0*/  BRA.DIV UR6, `(.L_x_571) ;  /* 0x00000006064c7947 */ /* 0x000fea000b800000 */
[----:B------:R-:W-:-:S13]  /*251d0*/  ELECT P0, URZ, PT ;  /* 0x00000000003f782f */ /* 0x000fda0003800000 */
.L_x_586:
[----:B------:R-:W-:Y:S04]  /*251e0*/  BSSY B0, `(.L_x_572) ;  /* 0x0000035000007945 */ /* 0x000fe80003800000 */
[----:B------:R-:W-:Y:S05]  /*251f0*/  @!P0 BRA `(.L_x_573) ;  /* 0x0000000000cc8947 */ /* 0x000fea0003800000 */
[----:B------:R-:W-:-:S04]  /*25200*/  ULOP3.LUT UR6, UR13, 0x2, URZ, 0xfc, !UPT ;  /* 0x000000020d067892 */ /* 0x000fc8000f8efc3f */
[----:B------:R-:W-:-:S06]  /*25210*/  UISETP.NE.AND UP0, UPT, UR6, 0x3, UPT ;  /* 0x000000030600788c */ /* 0x000fcc000bf05270 */
[----:B------:R-:W-:-:S13]  /*25220*/  PLOP3.LUT P0, PT, PT, PT, UP0, 0x80, 0x0 ;  /* 0x000000000000781c */ /* 0x000fda0003f0f008 */
[----:B------:R-:W-:Y:S05]  /*25230*/  @!P0 BRA `(.L_x_574) ;  /* 0x0000000000048947 */ /* 0x000fea0003800000 */
[----:B------:R-:W-:Y:S01]  /*25240*/  BPT.TRAP 0x1 ;  /* 0x000000040000795c */ /* 0x000fe20000300000 */
.L_x_574:
[----:B------:R-:W0:Y:S01]  /*25250*/  S2R R3, SR_CgaCtaId ;  /* 0x0000000000037919 */ /* 0x000e220000008800 */
[----:B------:R-:W-:Y:S02]  /*25260*/  MOV R0, 0x400 ;  /* 0x0000040000007802 */ /* 0x000fe40000000f00 */
[----:B------:R-:W-:Y:S02]  /*25270*/  SHF.L.U32 R2, R6, 0x1f, RZ ;  /* 0x0000001f06027819 */ /* 0x000fe400000006ff */
[----:B0-----:R-:W-:-:S05]  /*25280*/  LEA R0, R3, R0, 0x18 ;  /* 0x0000000003007211 */ /* 0x001fca00078ec0ff */
[----:B------:R-:W-:-:S04]  /*25290*/  VIADD R0, R0, 0x28 ;  /* 0x0000002800007836 */ /* 0x000fc80000000000 */
[----:B------:R-:W-:-:S04]  /*252a0*/  IMAD R3, R7, 0x8, R0 ;  /* 0x0000000807037824 */ /* 0x000fc800078e0200 */
[----:B------:R-:W0:Y:S02]  /*252b0*/  SYNCS.PHASECHK.TRANS64.TRYWAIT P0, [R3+URZ], R2 ;  /* 0x00000002030075a7 */ /* 0x000e24000800017f */
[----:B0-----:R-:W-:Y:S05]  /*252c0*/  @!P0 BRA `(.L_x_575) ;  /* 0x00000004002c8947 */ /* 0x001fea0003800000 */
.L_x_587:
[----:B------:R-:W-:-:S05]  /*252d0*/  VIADD R7, R7, 0x1 ;  /* 0x0000000107077836 */ /* 0x000fca0000000000 */
[----:B------:R-:W-:-:S04]  /*252e0*/  ISETP.NE.AND P0, PT, R7, 0x5, PT ;  /* 0x000000050700780c */ /* 0x000fc80003f05270 */
[----:B0-----:R-:W-:Y:S02]  /*252f0*/  SEL R3, RZ, 0x1, P0 ;  /* 0x00000001ff037807 */ /* 0x001fe40000000000 */
[----:B------:R-:W-:Y:S02]  /*25300*/  SEL R7, R7, RZ, P0 ;  /* 0x000000ff07077207 */ /* 0x000fe40000000000 */
[----:B------:R-:W-:-:S03]  /*25310*/  LOP3.LUT R6, R6, R3, RZ, 0x3c, !PT ;  /* 0x0000000306067212 */ /* 0x000fc600078e3cff */
[----:B------:R-:W-:Y:S01]  /*25320*/  IMAD R3, R7, 0x8, R0 ;  /* 0x0000000807037824 */ /* 0x000fe200078e0200 */
[----:B------:R-:W-:-:S04]  /*25330*/  SHF.L.U32 R2, R6, 0x1f, RZ ;  /* 0x0000001f06027819 */ /* 0x000fc800000006ff */
[----:B------:R-:W0:Y:S02]  /*25340*/  SYNCS.PHASECHK.TRANS64.TRYWAIT P0, [R3+URZ], R2 ;  /* 0x00000002030075a7 */ /* 0x000e24000800017f */
[----:B0-----:R-:W-:Y:S05]  /*25350*/  @!P0 BRA `(.L_x_576) ;  /* 0x00000004001c8947 */ /* 0x001fea0003800000 */
.L_x_588:
[----:B0-----:R-:W-:-:S05]  /*25360*/  VIADD R2, R7, 0x1 ;  /* 0x0000000107027836 */ /* 0x001fca0000000000 */
[----:B------:R-:W-:-:S04]  /*25370*/  ISETP.NE.AND P0, PT, R2, 0x5, PT ;  /* 0x000000050200780c */ /* 0x000fc80003f05270 */
[----:B------:R-:W-:Y:S02]  /*25380*/  SEL R3, RZ, 0x1, P0 ;  /* 0x00000001ff037807 */ /* 0x000fe40000000000 */
[----:B------:R-:W-:Y:S02]  /*25390*/  SEL R5, R2, RZ, P0 ;  /* 0x000000ff02057207 */ /* 0x000fe40000000000 */
[----:B------:R-:W-:-:S03]  /*253a0*/  LOP3.LUT R6, R6, R3, RZ, 0x3c, !PT ;  /* 0x0000000306067212 */ /* 0x000fc600078e3cff */
[----:B------:R-:W-:Y:S01]  /*253b0*/  IMAD R3, R5, 0x8, R0 ;  /* 0x0000000805037824 */ /* 0x000fe200078e0200 */
[----:B------:R-:W-:-:S04]  /*253c0*/  SHF.L.U32 R2, R6, 0x1f, RZ ;  /* 0x0000001f06027819 */ /* 0x000fc800000006ff */
[----:B------:R-:W0:Y:S02]  /*253d0*/  SYNCS.PHASECHK.TRANS64.TRYWAIT P0, [R3+URZ], R2 ;  /* 0x00000002030075a7 */ /* 0x000e24000800017f */
[----:B0-----:R-:W-:Y:S05]  /*253e0*/  @!P0 BRA `(.L_x_577) ;  /* 0x00000004000c8947 */ /* 0x001fea0003800000 */
.L_x_589:
        /* <DEDUP_REMOVED lines=9> */
.L_x_590:
[----:B0-----:R-:W-:-:S05]  /*25480*/  VIADD R2, R5, 0x1 ;  /* 0x0000000105027836 */ /* 0x001fca0000000000 */
[----:B------:R-:W-:-:S04]  /*25490*/  ISETP.NE.AND P0, PT, R2, 0x5, PT ;  /* 0x000000050200780c */ /* 0x000fc80003f05270 */
[----:B------:R-:W-:Y:S02]  /*254a0*/  SEL R4, RZ, 0x1, P0 ;  /* 0x00000001ff047807 */ /* 0x000fe40000000000 */
[----:B------:R-:W-:Y:S02]  /*254b0*/  SEL R3, R2, RZ, P0 ;  /* 0x000000ff02037207 */ /* 0x000fe40000000000 */
[----:B------:R-:W-:-:S03]  /*254c0*/  LOP3.LUT R4, R7, R4, RZ, 0x3c, !PT ;  /* 0x0000000407047212 */ /* 0x000fc600078e3cff */
[----:B------:R-:W-:Y:S01]  /*254d0*/  IMAD R3, R3, 0x8, R0 ;  /* 0x0000000803037824 */ /* 0x000fe200078e0200 */
[----:B------:R-:W-:-:S07]  /*254e0*/  SHF.L.U32 R0, R4, 0x1f, RZ ;  /* 0x0000001f04007819 */ /* 0x000fce00000006ff */
.L_x_579:
[----:B0-----:R0:W1:Y:S02]  /*254f0*/  SYNCS.PHASECHK.TRANS64.TRYWAIT P0, [R3+URZ], R0 ;  /* 0x00000000030075a7 */ /* 0x001064000800017f */
[----:B-1----:R-:W-:Y:S05]  /*25500*/  @!P0 NANOSLEEP.SYNCS 0x989680 ;  /* 0x009896800000895d */ /* 0x002fea0003900000 */
[----:B------:R-:W1:Y:S02]  /*25510*/  @!P0 SYNCS.PHASECHK.TRANS64 P0, [R3+URZ], R0 ;  /* 0x00000000030085a7 */ /* 0x000e64000800007f */
[----:B-1----:R-:W-:Y:S05]  /*25520*/  @!P0 BRA `(.L_x_579) ;  /* 0xfffffffc00f08947 */ /* 0x002fea000383ffff */
.L_x_573:
[----:B------:R-:W-:Y:S05]  /*25530*/  BSYNC B0 ;  /* 0x0000000000007941 */ /* 0x000fea0003800000 */
.L_x_572:
[----:B------:R-:W-:Y:S05]  /*25540*/  EXIT ;  /* 0x000000000000794d */ /* 0x000fea0003800000 */
.L_x_21:
[----:B--2---:R-:W-:-:S04]  /*25550*/  IMAD.U32 R3, RZ, RZ, UR6 ;  /* 0x00000006ff037e24 */ /* 0x004fc8000f8e00ff */
[----:B------:R2:W3:Y:S03]  /*25560*/  SYNCS.PHASECHK.TRANS64.TRYWAIT P0, [R3+URZ], R0 ;  /* 0x00000000030075a7 */ /* 0x0004e6000800017f */
[----:B---3--:R-:W-:Y:S05]  /*25570*/  @!P0 NANOSLEEP.SYNCS 0x989680 ;  /* 0x009896800000895d */ /* 0x008fea0003900000 */
[----:B------:R-:W3:Y:S02]  /*25580*/  @!P0 SYNCS.PHASECHK.TRANS64 P0, [R3+URZ], R0 ;  /* 0x00000000030085a7 */ /* 0x000ee4000800007f */
[----:B---3--:R-:W-:Y:S05]  /*25590*/  @!P0 BRA `(.L_x_21) ;  /* 0xfffffffc00ec8947 */ /* 0x008fea000383ffff */
[----:B------:R-:W-:Y:S05]  /*255a0*/  BRA `(.L_x_20) ;  /* 0xfffffdd800187947 */ /* 0x000fea000383ffff */
.L_x_27:
[----:B-----5:R2:W-:Y:S02]  /*255b0*/  STL [R1+0x474], R0 ;  /* 0x0004740001007387 */ /* 0x0205e40000100800 */
[----:B--2---:R-:W-:-:S04]  /*255c0*/  IMAD.U32 R0, RZ, RZ, UR16 ;  /* 0x00000010ff007e24 */ /* 0x004fc8000f8e00ff */
[----:B------:R2:W3:Y:S03]  /*255d0*/  SYNCS.PHASECHK.TRANS64.TRYWAIT P0, [R0+URZ], R2 ;  /* 0x00000002000075a7 */ /* 0x0004e6000800017f */
[----:B---3--:R-:W-:Y:S05]  /*255e0*/  @!P0 NANOSLEEP.SYNCS 0x989680 ;  /* 0x009896800000895d */ /* 0x008fea0003900000 */
[----:B------:R2:W3:Y:S02]  /*255f0*/  @!P0 SYNCS.PHASECHK.TRANS64 P0, [R0+URZ], R2 ;  /* 0x00000002000085a7 */ /* 0x0004e4000800007f */
[----:B--2---:R2:W5:Y:S02]  /*25600*/  LDL.LU R0, [R1+0x474] ;  /* 0x0004740001007983 */ /* 0x0045640000300800 */
[----:B--23--:R-:W-:Y:S05]  /*25610*/  @!P0 BRA `(.L_x_27) ;  /* 0xfffffffc00e48947 */ /* 0x00cfea000383ffff */
[----:B------:R-:W-:Y:S05]  /*25620*/  BRA `(.L_x_26) ;  /* 0xfffffe1800e47947 */ /* 0x000fea000383ffff */
.L_x_560:
[----:B------:R-:W-:Y:S01]  /*25630*/  BSSY B1, `(.L_x_580) ;  /* 0x0000006000017945 */ /* 0x000fe20003800000 */
[----:B------:R-:W-:-:S07]  /*25640*/  IMAD.MOV.U32 R2, RZ, RZ, -0x1 ;  /* 0xffffffffff027424 */ /* 0x000fce00078e00ff */
[----:B------:R-:W-:Y:S05]  /*25650*/  WARPSYNC.COLLECTIVE R2, `(.L_x_581) ;  /* 0x00000000020c7348 */ /* 0x000fea0003c00000 */
[----:B------:R-:W-:Y:S02]  /*25660*/  ELECT P0, UR62, PT ;  /* 0x00000000003e782f */ /* 0x000fe40003800000 */
[----:B------:R-:W-:Y:S01]  /*25670*/  MOV R2, UR62 ;  /* 0x0000003e00027c02 */ /* 0x000fe20008000f00 */
[----:B------:R-:W-:Y:S10]  /*25680*/  ENDCOLLECTIVE ;  /* 0x000000000000791b */ /* 0x000ff40003800000 */
.L_x_581:
[----:B------:R-:W-:Y:S05]  /*25690*/  BSYNC B1 ;  /* 0x0000000000017941 */ /* 0x000fea0003800000 */
.L_x_580:
[----:B------:R-:W-:Y:S05]  /*256a0*/  BRA `(.L_x_582) ;  /* 0xffffffec00ec7947 */ /* 0x000fea000383ffff */
.L_x_563:
[----:B0-----:R0:W1:Y:S02]  /*256b0*/  SYNCS.PHASECHK.TRANS64.TRYWAIT P0, [R12+URZ+0x28], R11 ;  /* 0x0000280b0c0075a7 */ /* 0x001064000800017f */
[----:B-1----:R-:W-:Y:S05]  /*256c0*/  @!P0 NANOSLEEP.SYNCS 0x989680 ;  /* 0x009896800000895d */ /* 0x002fea0003900000 */
[----:B------:R-:W1:Y:S02]  /*256d0*/  @!P0 SYNCS.PHASECHK.TRANS64 P0, [R12+URZ+0x28], R11 ;  /* 0x0000280b0c0085a7 */ /* 0x000e64000800007f */
[----:B-1----:R-:W-:Y:S05]  /*256e0*/  @!P0 BRA `(.L_x_563) ;  /* 0xfffffffc00f08947 */ /* 0x002fea000383ffff */
[----:B------:R-:W-:Y:S05]  /*256f0*/  BRA `(.L_x_583) ;  /* 0xfffffff000287947 */ /* 0x000fea000383ffff */
.L_x_571:
[----:B------:R-:W-:Y:S01]  /*25700*/  BSSY B0, `(.L_x_584) ;  /* 0x0000006000007945 */ /* 0x000fe20003800000 */
[----:B------:R-:W-:-:S07]  /*25710*/  IMAD.MOV.U32 R2, RZ, RZ, -0x1 ;  /* 0xffffffffff027424 */ /* 0x000fce00078e00ff */
[----:B------:R-:W-:Y:S05]  /*25720*/  WARPSYNC.COLLECTIVE R2, `(.L_x_585) ;  /* 0x00000000020c7348 */ /* 0x000fea0003c00000 */
[----:B------:R-:W-:Y:S02]  /*25730*/  ELECT P0, UR62, PT ;  /* 0x00000000003e782f */ /* 0x000fe40003800000 */
[----:B------:R-:W-:Y:S01]  /*25740*/  MOV R2, UR62 ;  /* 0x0000003e00027c02 */ /* 0x000fe20008000f00 */
[----:B------:R-:W-:Y:S10]  /*25750*/  ENDCOLLECTIVE ;  /* 0x000000000000791b */ /* 0x000ff40003800000 */
.L_x_585:
[----:B------:R-:W-:Y:S05]  /*25760*/  BSYNC B0 ;  /* 0x0000000000007941 */ /* 0x000fea0003800000 */
.L_x_584:
[----:B------:R-:W-:Y:S05]  /*25770*/  BRA `(.L_x_586) ;  /* 0xfffffff800987947 */ /* 0x000fea000383ffff */
.L_x_575:
[----:B0-----:R0:W1:Y:S02]  /*25780*/  SYNCS.PHASECHK.TRANS64.TRYWAIT P0, [R3+URZ], R2 ;  /* 0x00000002030075a7 */ /* 0x001064000800017f */
[----:B-1----:R-:W-:Y:S05]  /*25790*/  @!P0 NANOSLEEP.SYNCS 0x989680 ;  /* 0x009896800000895d */ /* 0x002fea0003900000 */
[----:B------:R-:W1:Y:S02]  /*257a0*/  @!P0 SYNCS.PHASECHK.TRANS64 P0, [R3+URZ], R2 ;  /* 0x00000002030085a7 */ /* 0x000e64000800007f */
[----:B-1----:R-:W-:Y:S05]  /*257b0*/  @!P0 BRA `(.L_x_575) ;  /* 0xfffffffc00f08947 */ /* 0x002fea000383ffff */
[----:B------:R-:W-:Y:S05]  /*257c0*/  BRA `(.L_x_587) ;  /* 0xfffffff800c07947 */ /* 0x000fea000383ffff */
.L_x_576:
[----:B0-----:R0:W1:Y:S02]  /*257d0*/  SYNCS.PHASECHK.TRANS64.TRYWAIT P0, [R3+URZ], R2 ;  /* 0x00000002030075a7 */ /* 0x001064000800017f */
[----:B-1----:R-:W-:Y:S05]  /*257e0*/  @!P0 NANOSLEEP.SYNCS 0x989680 ;  /* 0x009896800000895d */ /* 0x002fea0003900000 */
[----:B------:R-:W1:Y:S02]  /*257f0*/  @!P0 SYNCS.PHASECHK.TRANS64 P0, [R3+URZ], R2 ;  /* 0x00000002030085a7 */ /* 0x000e64000800007f */
[----:B-1----:R-:W-:Y:S05]  /*25800*/  @!P0 BRA `(.L_x_576) ;  /* 0xfffffffc00f08947 */ /* 0x002fea000383ffff */
[----:B------:R-:W-:Y:S05]  /*25810*/  BRA `(.L_x_588) ;  /* 0xfffffff800d07947 */ /* 0x000fea000383ffff */
.L_x_577:
[----:B0-----:R0:W1:Y:S02]  /*25820*/  SYNCS.PHASECHK.TRANS64.TRYWAIT P0, [R3+URZ], R2 ;  /* 0x00000002030075a7 */ /* 0x001064000800017f */
[----:B-1----:R-:W-:Y:S05]  /*25830*/  @!P0 NANOSLEEP.SYNCS 0x989680 ;  /* 0x009896800000895d */ /* 0x002fea0003900000 */
[----:B------:R-:W1:Y:S02]  /*25840*/  @!P0 SYNCS.PHASECHK.TRANS64 P0, [R3+URZ], R2 ;  /* 0x00000002030085a7 */ /* 0x000e64000800007f */
[----:B-1----:R-:W-:Y:S05]  /*25850*/  @!P0 BRA `(.L_x_577) ;  /* 0xfffffffc00f08947 */ /* 0x002fea000383ffff */
[----:B------:R-:W-:Y:S05]  /*25860*/  BRA `(.L_x_589) ;  /* 0xfffffff800e07947 */ /* 0x000fea000383ffff */
.L_x_578:
[----:B0-----:R0:W1:Y:S02]  /*25870*/  SYNCS.PHASECHK.TRANS64.TRYWAIT P0, [R3+URZ], R2 ;  /* 0x00000002030075a7 */ /* 0x001064000800017f */
[----:B-1----:R-:W-:Y:S05]  /*25880*/  @!P0 NANOSLEEP.SYNCS 0x989680 ;  /* 0x009896800000895d */ /* 0x002fea0003900000 */
[----:B------:R-:W1:Y:S02]  /*25890*/  @!P0 SYNCS.PHASECHK.TRANS64 P0, [R3+URZ], R2 ;  /* 0x00000002030085a7 */ /* 0x000e64000800007f */
[----:B-1----:R-:W-:Y:S05]  /*258a0*/  @!P0 BRA `(.L_x_578) ;  /* 0xfffffffc00f08947 */ /* 0x002fea000383ffff */
[----:B------:R-:W-:Y:S05]  /*258b0*/  BRA `(.L_x_590) ;  /* 0xfffffff800f07947 */ /* 0x000fea000383ffff */
.L_x_591:
[----:B------:R-:W-:-:S00]  /*258c0*/  BRA `(.L_x_591) ;  /* 0xfffffffc00fc7947 */ /* 0x000fc0000383ffff */
[----:B------:R-:W-:-:S00]  /*258d0*/  NOP ;  /* 0x0000000000007918 */ /* 0x000fc00000000000 */
        /* <DEDUP_REMOVED lines=10> */
.L_x_592:


//--------------------- .nv.shared._ZN7cutlass13device_kernelINS_4gemm6kernel13GemmUniversalIN4cute5tupleIJiiiiEEENS1_10collective13CollectiveMmaINS1_37MainloopSm90TmaGmmaWarpSpecializedFP8ILi5ENS5_IJNS4_1CILi2EEESB_NSA_ILi1EEEEEENS1_35KernelTmaWarpSpecializedCooperativeEEENS5_IJNSA_ILi256EEESG_NSA_ILi64EEEEEENS_12float_e5m2_tENS5_IJlSC_lEEESJ_SK_NS4_8TiledMMAINS4_8MMA_AtomIJNS4_4SM904GMMA31MMA_64x256x32_F32E5M2E5M2_SS_TNILNSO_7ScaleInE1ELSQ_1EEEEEENS4_6LayoutINS5_IJSB_SC_SC_EEENS5_IJSC_NSA_ILi0EEESV_EEEEENS5_IJNS4_10UnderscoreESY_SY_EEEEENS4_23SM90_TMA_LOAD_MULTICASTENS4_14ComposedLayoutINS4_7SwizzleILi2ELi4ELi3EEENS4_18smem_ptr_flag_bitsILi8EEENST_INS5_IJNSA_ILi8EEESH_EEENS5_IJSH_SC_EEEEEEEvNS4_8identityES11_S1B_vS1C_EENS_8epilogue10collective6detail29Sm90TmaWarpSpecializedAdapterINS1F_15DefaultEpilogueISJ_SK_SK_NS1E_6thread17LinearCombinationISJ_Li1EffLNS1J_9ScaleType4KindE0ELNS_15FloatRoundStyleE2ESJ_EENS1_15EpilogueDefaultEEEEEvvEEEEvNT_6ParamsE --------------------------
	.section	.nv.shared._ZN7cutlass13device_kernelINS_4gemm6kernel13GemmUniversalIN4cute5tupleIJiiiiEEENS1_10collective13CollectiveMmaINS1_37MainloopSm90TmaGmmaWarpSpecializedFP8ILi5ENS5_IJNS4_1CILi2EEESB_NSA_ILi1EEEEEENS1_35KernelTmaWarpSpecializedCooperativeEEENS5_IJNSA_ILi256EEESG_NSA_ILi64EEEEEENS_12float_e5m2_tENS5_IJlSC_lEEESJ_SK_NS4_8TiledMMAINS4_8MMA_AtomIJNS4_4SM904GMMA31MMA_64x256x32_F32E5M2E5M2_SS_TNILNSO_7ScaleInE1ELSQ_1EEEEEENS4_6LayoutINS5_IJSB_SC_SC_EEENS5_IJSC_NSA_ILi0EEESV_EEEEENS5_IJNS4_10UnderscoreESY_SY_EEEEENS4_23SM90_TMA_LOAD_MULTICASTENS4_14ComposedLayoutINS4_7SwizzleILi2ELi4ELi3EEENS4_18smem_ptr_flag_bitsILi8EEENST_INS5_IJNSA_ILi8EEESH_EEENS5_IJSH_SC_EEEEEEEvNS4_8identityES11_S1B_vS1C_EENS_8epilogue10collective6detail29Sm90TmaWarpSpecializedAdapterINS1F_15DefaultEpilogueISJ_SK_SK_NS1E_6thread17LinearCombinationISJ_Li1EffLNS1J_9ScaleType4KindE0ELNS_15FloatRoundStyleE2ESJ_EENS1_15EpilogueDefaultEEEEEvvEEEEvNT_6ParamsE,"aw",@nobits
	.sectionflags	@""
	.align	16
	.zero		1024


//--------------------- .nv.shared.reserved.0     --------------------------
	.section	.nv.shared.reserved.0,"aw",@nobits
	.weak		__nv_reservedSMEM_offset_0_alias
	.size		__nv_reservedSMEM_offset_0_alias, 0, 0
	.other		__nv_reservedSMEM_offset_0_alias,@"STO_CUDA_RESERVED_SHARED STV_DEFAULT"
__nv_reservedSMEM_offset_0_alias:
	.zero		0


//--------------------- .nv.global                --------------------------
	.section	.nv.global,"aw",@nobits
.nv.global:
	.type		_ZN39_INTERNAL_19ae8747_4_k_cu_4131a28a_57064cute1_E,@object
	.size		_ZN39_INTERNAL_19ae8747_4_k_cu_4131a28a_57064cute1_E,(_ZN39_INTERNAL_19ae8747_4_k_cu_4131a28a_57064cuda3std3__45__cpo6cbeginE - _ZN39_INTERNAL_19ae8747_4_k_cu_4131a28a_57064cute1_E)
_ZN39_INTERNAL_19ae8747_4_k_cu_4131a28a_57064cute1_E:
	.zero		1
	.type		_ZN39_INTERNAL_19ae8747_4_k_cu_4131a28a_57064cuda3std3__45__cpo6cbeginE,@object
	.size		_ZN39_INTERNAL_19ae8747_4_k_cu_4131a28a_57064cuda3std3__45__cpo6cbeginE,(_ZN39_INTERNAL_19ae8747_4_k_cu_4131a28a_57064cuda3std3__48in_placeE - _ZN39_INTERNAL_19ae8747_4_k_cu_4131a28a_57064cuda3std3__45__cpo6cbeginE)
_ZN39_INTERNAL_19ae8747_4_k_cu_4131a28a_57064cuda3std3__45__cpo6cbeginE:
	.zero		1
	.type		_ZN39_INTERNAL_19ae8747_4_k_cu_4131a28a_57064cuda3std3__48in_placeE,@object
	.size		_ZN39_INTERNAL_19ae8747_4_k_cu_4131a28a_57064cuda3std3__48in_placeE,(_ZN39_INTERNAL_19ae8747_4_k_cu_4131a28a_57064cuda3std6ranges3__45__cpo9iter_moveE - _ZN39_INTERNAL_19ae8747_4_k_cu_4131a28a_57064cuda3std3__48in_placeE)
_ZN39_INTERNAL_19ae8747_4_k_cu_4131a28a_57064cuda3std3__48in_placeE:
	.zero		1
	.type		_ZN39_INTERNAL_19ae8747_4_k_cu_4131a28a_57064cuda3std6ranges3__45__cpo9iter_moveE,@object
	.size		_ZN39_INTERNAL_19ae8747_4_k_cu_4131a28a_57064cuda3std6ranges3__45__cpo9iter_moveE,(_ZN39_INTERNAL_19ae8747_4_k_cu_4131a28a_57064cuda3std3__45__cpo5beginE - _ZN39_INTERNAL_19ae8747_4_k_cu_4131a28a_57064cuda3std6ranges3__45__cpo9iter_moveE)
_ZN39_INTERNAL_19ae8747_4_k_cu_4131a28a_57064cuda3std6ranges3__45__cpo9iter_moveE:
	.zero		1
	.type		_ZN39_INTERNAL_19ae8747_4_k_cu_4131a28a_57064cuda3std3__45__cpo5beginE,@object
	.size		_ZN39_INTERNAL_19ae8747_4_k_cu_4131a28a_57064cuda3std3__45__cpo5beginE,(_ZN39_INTERNAL_19ae8747_4_k_cu_4131a28a_57064cuda3std3__441_GLOBAL__N__19ae8747_4_k_cu_4131a28a_57066ignoreE - _ZN39_INTERNAL_19ae8747_4_k_cu_4131a28a_57064cuda3std3__45__cpo5beginE)
_ZN39_INTERNAL_19ae8747_4_k_cu_4131a28a_57064cuda3std3__45__cpo5beginE:
	.zero		1
	.type		_ZN39_INTERNAL_19ae8747_4_k_cu_4131a28a_57064cuda3std3__441_GLOBAL__N__19ae8747_4_k_cu_4131a28a_57066ignoreE,@object
	.size		_ZN39_INTERNAL_19ae8747_4_k_cu_4131a28a_57064cuda3std3__441_GLOBAL__N__19ae8747_4_k_cu_4131a28a_57066ignoreE,(_ZN39_INTERNAL_19ae8747_4_k_cu_4131a28a_57064cute7productE - _ZN39_INTERNAL_19ae8747_4_k_cu_4131a28a_57064cuda3std3__441_GLOBAL__N__19ae8747_4_k_cu_4131a28a_57066ignoreE)
_ZN39_INTERNAL_19ae8747_4_k_cu_4131a28a_57064cuda3std3__441_GLOBAL__N__19ae8747_4_k_cu_4131a28a_57066ignoreE:
	.zero		1
	.type		_ZN39_INTERNAL_19ae8747_4_k_cu_4131a28a_57064cute7productE,@object
	.size		_ZN39_INTERNAL_19ae8747_4_k_cu_4131a28a_57064cute7productE,(_ZN39_INTERNAL_19ae8747_4_k_cu_4131a28a_57064cuda3std3__45__cpo3endE - _ZN39_INTERNAL_19ae8747_4_k_cu_4131a28a_57064cute7productE)
_ZN39_INTERNAL_19ae8747_4_k_cu_4131a28a_57064cute7productE:
	.zero		1
	.type		_ZN39_INTERNAL_19ae8747_4_k_cu_4131a28a_57064cuda3std3__45__cpo3endE,@object
	.size		_ZN39_INTERNAL_19ae8747_4_k_cu_4131a28a_57064cuda3std3__45__cpo3endE,(_ZN39_INTERNAL_19ae8747_4_k_cu_4131a28a_57064cuda3std3__419piecewise_constructE - _ZN39_INTERNAL_19ae8747_4_k_cu_4131a28a_57064cuda3std3__45__cpo3endE)
_ZN39_INTERNAL_19ae8747_4_k_cu_4131a28a_57064cuda3std3__45__cpo3endE:
	.zero		1
	.type		_ZN39_INTERNAL_19ae8747_4_k_cu_4131a28a_57064cuda3std3__419piecewise_constructE,@object
	.size		_ZN39_INTERNAL_19ae8747_4_k_cu_4131a28a_57064cuda3std3__419piecewise_constructE,(_ZN39_INTERNAL_19ae8747_4_k_cu_4131a28a_57064cuda3std3__45__cpo4cendE - _ZN39_INTERNAL_19ae8747_4_k_cu_4131a28a_57064cuda3std3__419piecewise_constructE)
_ZN39_INTERNAL_19ae8747_4_k_cu_4131a28a_57064cuda3std3__419piecewise_constructE:
	.zero		1
	.type		_ZN39_INTERNAL_19ae8747_4_k_cu_4131a28a_57064cuda3std3__45__cpo4cendE,@object
	.size		_ZN39_INTERNAL_19ae8747_4_k_cu_4131a28a_57064cuda3std3__45__cpo4cendE,(_ZN39_INTERNAL_19ae8747_4_k_cu_4131a28a_57064cuda3std6ranges3__45__cpo4swapE - _ZN39_INTERNAL_19ae8747_4_k_cu_4131a28a_57064cuda3std3__45__cpo4cendE)
_ZN39_INTERNAL_19ae8747_4_k_cu_4131a28a_57064cuda3std3__45__cpo4cendE:
	.zero		1
	.type		_ZN39_INTERNAL_19ae8747_4_k_cu_4131a28a_57064cuda3std6ranges3__45__cpo4swapE,@object
	.size		_ZN39_INTERNAL_19ae8747_4_k_cu_4131a28a_57064cuda3std6ranges3__45__cpo4swapE,(.L_7 - _ZN39_INTERNAL_19ae8747_4_k_cu_4131a28a_57064cuda3std6ranges3__45__cpo4swapE)
_ZN39_INTERNAL_19ae8747_4_k_cu_4131a28a_57064cuda3std6ranges3__45__cpo4swapE:
	.zero		1
.L_7:


//--------------------- .nv.constant0._ZN7cutlass13device_kernelINS_4gemm6kernel13GemmUniversalIN4cute5tupleIJiiiiEEENS1_10collective13CollectiveMmaINS1_37MainloopSm90TmaGmmaWarpSpecializedFP8ILi5ENS5_IJNS4_1CILi2EEESB_NSA_ILi1EEEEEENS1_35KernelTmaWarpSpecializedCooperativeEEENS5_IJNSA_ILi256EEESG_NSA_ILi64EEEEEENS_12float_e5m2_tENS5_IJlSC_lEEESJ_SK_NS4_8TiledMMAINS4_8MMA_AtomIJNS4_4SM904GMMA31MMA_64x256x32_F32E5M2E5M2_SS_TNILNSO_7ScaleInE1ELSQ_1EEEEEENS4_6LayoutINS5_IJSB_SC_SC_EEENS5_IJSC_NSA_ILi0EEESV_EEEEENS5_IJNS4_10UnderscoreESY_SY_EEEEENS4_23SM90_TMA_LOAD_MULTICASTENS4_14ComposedLayoutINS4_7SwizzleILi2ELi4ELi3EEENS4_18smem_ptr_flag_bitsILi8EEENST_INS5_IJNSA_ILi8EEESH_EEENS5_IJSH_SC_EEEEEEEvNS4_8identityES11_S1B_vS1C_EENS_8epilogue10collective6detail29Sm90TmaWarpSpecializedAdapterINS1F_15DefaultEpilogueISJ_SK_SK_NS1E_6thread17LinearCombinationISJ_Li1EffLNS1J_9ScaleType4KindE0ELNS_15FloatRoundStyleE2ESJ_EENS1_15EpilogueDefaultEEEEEvvEEEEvNT_6ParamsE --------------------------
	.section	.nv.constant0._ZN7cutlass13device_kernelINS_4gemm6kernel13GemmUniversalIN4cute5tupleIJiiiiEEENS1_10collective13CollectiveMmaINS1_37MainloopSm90TmaGmmaWarpSpecializedFP8ILi5ENS5_IJNS4_1CILi2EEESB_NSA_ILi1EEEEEENS1_35KernelTmaWarpSpecializedCooperativeEEENS5_IJNSA_ILi256EEESG_NSA_ILi64EEEEEENS_12float_e5m2_tENS5_IJlSC_lEEESJ_SK_NS4_8TiledMMAINS4_8MMA_AtomIJNS4_4SM904GMMA31MMA_64x256x32_F32E5M2E5M2_SS_TNILNSO_7ScaleInE1ELSQ_1EEEEEENS4_6LayoutINS5_IJSB_SC_SC_EEENS5_IJSC_NSA_ILi0EEESV_EEEEENS5_IJNS4_10UnderscoreESY_SY_EEEEENS4_23SM90_TMA_LOAD_MULTICASTENS4_14ComposedLayoutINS4_7SwizzleILi2ELi4ELi3EEENS4_18smem_ptr_flag_bitsILi8EEENST_INS5_IJNSA_ILi8EEESH_EEENS5_IJSH_SC_EEEEEEEvNS4_8identityES11_S1B_vS1C_EENS_8epilogue10collective6detail29Sm90TmaWarpSpecializedAdapterINS1F_15DefaultEpilogueISJ_SK_SK_NS1E_6thread17LinearCombinationISJ_Li1EffLNS1J_9ScaleType4KindE0ELNS_15FloatRoundStyleE2ESJ_EENS1_15EpilogueDefaultEEEEEvvEEEEvNT_6ParamsE,"a",@progbits
	.sectionflags	@""
	.align	4
.nv.constant0._ZN7cutlass13device_kernelINS_4gemm6kernel13GemmUniversalIN4cute5tupleIJiiiiEEENS1_10collective13CollectiveMmaINS1_37MainloopSm90TmaGmmaWarpSpecializedFP8ILi5ENS5_IJNS4_1CILi2EEESB_NSA_ILi1EEEEEENS1_35KernelTmaWarpSpecializedCooperativeEEENS5_IJNSA_ILi256EEESG_NSA_ILi64EEEEEENS_12float_e5m2_tENS5_IJlSC_lEEESJ_SK_NS4_8TiledMMAINS4_8MMA_AtomIJNS4_4SM904GMMA31MMA_64x256x32_F32E5M2E5M2_SS_TNILNSO_7ScaleInE1ELSQ_1EEEEEENS4_6LayoutINS5_IJSB_SC_SC_EEENS5_IJSC_NSA_ILi0EEESV_EEEEENS5_IJNS4_10UnderscoreESY_SY_EEEEENS4_23SM90_TMA_LOAD_MULTICASTENS4_14ComposedLayoutINS4_7SwizzleILi2ELi4ELi3EEENS4_18smem_ptr_flag_bitsILi8EEENST_INS5_IJNSA_ILi8EEESH_EEENS5_IJSH_SC_EEEEEEEvNS4_8identityES11_S1B_vS1C_EENS_8epilogue10collective6detail29Sm90TmaWarpSpecializedAdapterINS1F_15DefaultEpilogueISJ_SK_SK_NS1E_6thread17LinearCombinationISJ_Li1EffLNS1J_9ScaleType4KindE0ELNS_15FloatRoundStyleE2ESJ_EENS1_15EpilogueDefaultEEEEEvvEEEEvNT_6ParamsE:
	.zero		1664


//--------------------- SYMBOLS --------------------------

	.type		.nv.reservedSmem.offset0,@object
	.size		.nv.reservedSmem.offset0,0x4
